	.target	sm_90a

	.elftype	@"ET_EXEC"


//--------------------- .note.nv.tkinfo           --------------------------
	.section	.note.nv.tkinfo,"",@"SHT_NOTE"
	.sectionflags	@"SHF_NOTE_NV_TKINFO"
	.tkinfo
        /*0018*/ 	.word	0x00000002
        /*0030*/ 	.string	""
        /*0030*/ 	.string	"ptxas"
        /*0030*/ 	.string	"Cuda compilation tools, release 13.0, V13.0.88"
        /*0030*/ 	.string	"Build cuda_13.0.r13.0/compiler.36424714_0"
        /*0030*/ 	.string	"-v  -suppress-debug-info  -lineinfo  -arch sm_90a "



//--------------------- .note.nv.cuinfo           --------------------------
	.section	.note.nv.cuinfo,"",@"SHT_NOTE"
	.sectionflags	@"SHF_NOTE_NV_CUINFO"
        /*0018*/ 	.short	0x0002
        /*001a*/ 	.short	0x005a
        /*001c*/ 	.short	0x0082
	.zero		2


//--------------------- .nv.info                  --------------------------
	.section	.nv.info,"",@"SHT_CUDA_INFO"
	.align	4


	//----- nvinfo : EIATTR_REGCOUNT
	.align		4
        /*0000*/ 	.byte	0x04, 0x2f
        /*0002*/ 	.short	(.L_1 - .L_0)
	.align		4
.L_0:
        /*0004*/ 	.word	index@(matmul_kernel)
        /*0008*/ 	.word	0x000000ff


	//----- nvinfo : EIATTR_FRAME_SIZE
	.align		4
.L_1:
        /*000c*/ 	.byte	0x04, 0x11
        /*000e*/ 	.short	(.L_3 - .L_2)
	.align		4
.L_2:
        /*0010*/ 	.word	index@(matmul_kernel)
        /*0014*/ 	.word	0x00000128


	//----- nvinfo : EIATTR_MIN_STACK_SIZE
	.align		4
.L_3:
        /*0018*/ 	.byte	0x04, 0x12
        /*001a*/ 	.short	(.L_5 - .L_4)
	.align		4
.L_4:
        /*001c*/ 	.word	index@(matmul_kernel)
        /*0020*/ 	.word	0x00000128
.L_5:


//--------------------- .nv.compat                --------------------------
	.section	.nv.compat,"",@"SHT_CUDA_COMPAT_INFO"
	.align	4
        /*0000*/ 	.byte	0x02, 0x09, 0x01, 0x00, 0x02, 0x02, 0x04, 0x00, 0x02, 0x05, 0x05, 0x00, 0x03, 0x07, 0x01, 0x01
        /*0010*/ 	.byte	0x02, 0x03, 0x00, 0x00, 0x02, 0x06, 0x01, 0x00, 0x04, 0x0b, 0x08, 0x00, 0x00, 0x00, 0x00, 0x00
        /*0020*/ 	.byte	0x00, 0x00, 0x00, 0x00


//--------------------- .nv.info.matmul_kernel    --------------------------
	.section	.nv.info.matmul_kernel,"",@"SHT_CUDA_INFO"
	.sectionflags	@""
	.align	4


	//----- nvinfo : EIATTR_CUDA_API_VERSION
	.align		4
        /*0000*/ 	.byte	0x04, 0x37
        /*0002*/ 	.short	(.L_7 - .L_6)
.L_6:
        /*0004*/ 	.word	0x00000082


	//----- nvinfo : EIATTR_KPARAM_INFO
	.align		4
.L_7:
        /*0008*/ 	.byte	0x04, 0x17
        /*000a*/ 	.short	(.L_9 - .L_8)
.L_8:
        /*000c*/ 	.word	0x00000000
        /*0010*/ 	.short	0x000d
        /*0012*/ 	.short	0x0048
        /*0014*/ 	.byte	0x00, 0xf4, 0x21, 0x00


	//----- nvinfo : EIATTR_KPARAM_INFO
	.align		4
.L_9:
        /*0018*/ 	.byte	0x04, 0x17
        /*001a*/ 	.short	(.L_11 - .L_10)
.L_10:
        /*001c*/ 	.word	0x00000000
        /*0020*/ 	.short	0x000c
        /*0022*/ 	.short	0x0040
        /*0024*/ 	.byte	0x00, 0xf4, 0x21, 0x00


	//----- nvinfo : EIATTR_KPARAM_INFO
	.align		4
.L_11:
        /*0028*/ 	.byte	0x04, 0x17
        /*002a*/ 	.short	(.L_13 - .L_12)
.L_12:
        /*002c*/ 	.word	0x00000000
        /*0030*/ 	.short	0x000b
        /*0032*/ 	.short	0x0038
        /*0034*/ 	.byte	0x00, 0xf0, 0x11, 0x00


	//----- nvinfo : EIATTR_KPARAM_INFO
	.align		4
.L_13:
        /*0038*/ 	.byte	0x04, 0x17
        /*003a*/ 	.short	(.L_15 - .L_14)
.L_14:
        /*003c*/ 	.word	0x00000000
        /*0040*/ 	.short	0x000a
        /*0042*/ 	.short	0x0034
        /*0044*/ 	.byte	0x00, 0xf0, 0x11, 0x00


	//----- nvinfo : EIATTR_KPARAM_INFO
	.align		4
.L_15:
        /*0048*/ 	.byte	0x04, 0x17
        /*004a*/ 	.short	(.L_17 - .L_16)
.L_16:
        /*004c*/ 	.word	0x00000000
        /*0050*/ 	.short	0x0009
        /*0052*/ 	.short	0x0030
        /*0054*/ 	.byte	0x00, 0xf0, 0x11, 0x00


	//----- nvinfo : EIATTR_KPARAM_INFO
	.align		4
.L_17:
        /*0058*/ 	.byte	0x04, 0x17
        /*005a*/ 	.short	(.L_19 - .L_18)
.L_18:
        /*005c*/ 	.word	0x00000000
        /*0060*/ 	.short	0x0008
        /*0062*/ 	.short	0x002c
        /*0064*/ 	.byte	0x00, 0xf0, 0x11, 0x00


	//----- nvinfo : EIATTR_KPARAM_INFO
	.align		4
.L_19:
        /*0068*/ 	.byte	0x04, 0x17
        /*006a*/ 	.short	(.L_21 - .L_20)
.L_20:
        /*006c*/ 	.word	0x00000000
        /*0070*/ 	.short	0x0007
        /*0072*/ 	.short	0x0028
        /*0074*/ 	.byte	0x00, 0xf0, 0x11, 0x00


	//----- nvinfo : EIATTR_KPARAM_INFO
	.align		4
.L_21:
        /*0078*/ 	.byte	0x04, 0x17
        /*007a*/ 	.short	(.L_23 - .L_22)
.L_22:
        /*007c*/ 	.word	0x00000000
        /*0080*/ 	.short	0x0006
        /*0082*/ 	.short	0x0024
        /*0084*/ 	.byte	0x00, 0xf0, 0x11, 0x00


	//----- nvinfo : EIATTR_KPARAM_INFO
	.align		4
.L_23:
        /*0088*/ 	.byte	0x04, 0x17
        /*008a*/ 	.short	(.L_25 - .L_24)
.L_24:
        /*008c*/ 	.word	0x00000000
        /*0090*/ 	.short	0x0005
        /*0092*/ 	.short	0x0020
        /*0094*/ 	.byte	0x00, 0xf0, 0x11, 0x00


	//----- nvinfo : EIATTR_KPARAM_INFO
	.align		4
.L_25:
        /*0098*/ 	.byte	0x04, 0x17
        /*009a*/ 	.short	(.L_27 - .L_26)
.L_26:
        /*009c*/ 	.word	0x00000000
        /*00a0*/ 	.short	0x0004
        /*00a2*/ 	.short	0x001c
        /*00a4*/ 	.byte	0x00, 0xf0, 0x11, 0x00


	//----- nvinfo : EIATTR_KPARAM_INFO
	.align		4
.L_27:
        /*00a8*/ 	.byte	0x04, 0x17
        /*00aa*/ 	.short	(.L_29 - .L_28)
.L_28:
        /*00ac*/ 	.word	0x00000000
        /*00b0*/ 	.short	0x0003
        /*00b2*/ 	.short	0x0018
        /*00b4*/ 	.byte	0x00, 0xf0, 0x11, 0x00


	//----- nvinfo : EIATTR_KPARAM_INFO
	.align		4
.L_29:
        /*00b8*/ 	.byte	0x04, 0x17
        /*00ba*/ 	.short	(.L_31 - .L_30)
.L_30:
        /*00bc*/ 	.word	0x00000000
        /*00c0*/ 	.short	0x0002
        /*00c2*/ 	.short	0x0010
        /*00c4*/ 	.byte	0x00, 0xf4, 0x21, 0x00


	//----- nvinfo : EIATTR_KPARAM_INFO
	.align		4
.L_31:
        /*00c8*/ 	.byte	0x04, 0x17
        /*00ca*/ 	.short	(.L_33 - .L_32)
.L_32:
        /*00cc*/ 	.word	0x00000000
        /*00d0*/ 	.short	0x0001
        /*00d2*/ 	.short	0x0008
        /*00d4*/ 	.byte	0x00, 0xf4, 0x21, 0x00


	//----- nvinfo : EIATTR_KPARAM_INFO
	.align		4
.L_33:
        /*00d8*/ 	.byte	0x04, 0x17
        /*00da*/ 	.short	(.L_35 - .L_34)
.L_34:
        /*00dc*/ 	.word	0x00000000
        /*00e0*/ 	.short	0x0000
        /*00e2*/ 	.short	0x0000
        /*00e4*/ 	.byte	0x00, 0xf4, 0x21, 0x00


	//----- nvinfo : EIATTR_SPARSE_MMA_MASK
	.align		4
.L_35:
        /*00e8*/ 	.byte	0x03, 0x50
        /*00ea*/ 	.short	0x0000


	//----- nvinfo : EIATTR_MAXREG_COUNT
	.align		4
        /*00ec*/ 	.byte	0x03, 0x1b
        /*00ee*/ 	.short	0x00ff


	//----- nvinfo : EIATTR_NUM_BARRIERS
	.align		4
        /*00f0*/ 	.byte	0x02, 0x4c
        /*00f2*/ 	.byte	0x01
	.zero		1


	//----- nvinfo : EIATTR_ANNOTATIONS
	.align		4
        /*00f4*/ 	.byte	0x04, 0x55
        /*00f6*/ 	.short	(.L_37 - .L_36)


	//   ....[0]....
.L_36:
        /*00f8*/ 	.word	0x00000001
        /*00fc*/ 	.byte	0xe0, 0x00, 0x00, 0x00, 0x01, 0x00, 0x00, 0x00, 0xc0, 0x06, 0x00, 0x00, 0x01, 0x00, 0x00, 0x00
        /* <DEDUP_REMOVED lines=97> */
        /*071c*/ 	.byte	0xe0, 0xf1, 0x00, 0x00, 0x01, 0x00, 0x00, 0x00, 0x60, 0xf2, 0x00, 0x00


	//----- nvinfo : EIATTR_MERCURY_ISA_VERSION
	.align		4
.L_37:
        /*0728*/ 	.byte	0x03, 0x5f
        /*072a*/ 	.short	0x0101


	//----- nvinfo : EIATTR_EXIT_INSTR_OFFSETS
	.align		4
        /*072c*/ 	.byte	0x04, 0x1c
        /*072e*/ 	.short	(.L_39 - .L_38)


	//   ....[0]....
.L_38:
        /*0730*/ 	.word	0x0000f510


	//   ....[1]....
        /*0734*/ 	.word	0x0000f530


	//----- nvinfo : EIATTR_REQNTID
	.align		4
.L_39:
        /*0738*/ 	.byte	0x04, 0x10
        /*073a*/ 	.short	(.L_41 - .L_40)
.L_40:
        /*073c*/ 	.word	0x00000080
        /*0740*/ 	.word	0x00000001
        /*0744*/ 	.word	0x00000001


	//----- nvinfo : EIATTR_CBANK_PARAM_SIZE
	.align		4
.L_41:
        /*0748*/ 	.byte	0x03, 0x19
        /*074a*/ 	.short	0x0050


	//----- nvinfo : EIATTR_PARAM_CBANK
	.align		4
        /*074c*/ 	.byte	0x04, 0x0a
        /*074e*/ 	.short	(.L_43 - .L_42)
	.align		4
.L_42:
        /*0750*/ 	.word	index@(.nv.constant0.matmul_kernel)
        /*0754*/ 	.short	0x0210
        /*0756*/ 	.short	0x0050


	//----- nvinfo : EIATTR_SW_WAR
	.align		4
.L_43:
        /*0758*/ 	.byte	0x04, 0x36
        /*075a*/ 	.short	(.L_45 - .L_44)
.L_44:
        /*075c*/ 	.word	0x00000008
.L_45:


//--------------------- .nv.callgraph             --------------------------
	.section	.nv.callgraph,"",@"SHT_CUDA_CALLGRAPH"
	.align	4
	.sectionentsize	8
	.align		4
        /*0000*/ 	.word	0x00000000
	.align		4
        /*0004*/ 	.word	0xffffffff
	.align		4
        /*0008*/ 	.word	0x00000000
	.align		4
        /*000c*/ 	.word	0xfffffffe
	.align		4
        /*0010*/ 	.word	0x00000000
	.align		4
        /*0014*/ 	.word	0xfffffffd
	.align		4
        /*0018*/ 	.word	0x00000000
	.align		4
        /*001c*/ 	.word	0xfffffffc


//--------------------- .text.matmul_kernel       --------------------------
	.section	.text.matmul_kernel,"ax",@progbits
	.align	128
        .global         matmul_kernel
        .type           matmul_kernel,@function
        .size           matmul_kernel,(.L_x_3 - matmul_kernel)
        .other          matmul_kernel,@"STO_CUDA_ENTRY STV_DEFAULT"
matmul_kernel:
.text.matmul_kernel:
[----:B------:R-:W1:Y:S08]  /*0000*/  LDC R1, c[0x0][0x28] ;  /* 0x00000a00ff017b82 */ /* 0x000e700000000800 */
[----:B------:R-:W2:Y:S01]  /*0010*/  LDC.64 R2, c[0x0][0x228] ;  /* 0x00008a00ff027b82 */ /* 0x000ea20000000a00 */
[----:B-1----:R-:W-:Y:S01]  /*0020*/  VIADD R1, R1, 0xfffffed8 ;  /* 0xfffffed801017836 */ /* 0x002fe20000000000 */
[----:B------:R-:W1:Y:S01]  /*0030*/  S2R R5, SR_CTAID.X ;  /* 0x0000000000057919 */ /* 0x000e620000002500 */
[----:B------:R-:W-:Y:S01]  /*0040*/  ULDC.64 UR8, c[0x0][0x210] ;  /* 0x0000840000087ab9 */ /* 0x000fe20000000a00 */
[----:B------:R-:W-:Y:S01]  /*0050*/  UMOV UR4, 0x400 ;  /* 0x0000040000047882 */ /* 0x000fe20000000000 */
[----:B------:R-:W-:Y:S01]  /*0060*/  ULDC.64 UR16, c[0x0][0x208] ;  /* 0x0000820000107ab9 */ /* 0x000fe20000000a00 */
[----:B------:R-:W3:Y:S01]  /*0070*/  S2R R160, SR_TID.X ;  /* 0x0000000000a07919 */ /* 0x000ee20000002100 */
[----:B------:R-:W-:Y:S01]  /*0080*/  ULDC UR12, c[0x0][0x230] ;  /* 0x00008c00000c7ab9 */ /* 0x000fe20000000800 */
[----:B------:R-:W4:Y:S01]  /*0090*/  LDC.64 R158, c[0x0][0x238] ;  /* 0x00008e00ff9e7b82 */ /* 0x000f220000000a00 */
[----:B------:R-:W-:Y:S01]  /*00a0*/  ULDC.64 UR10, c[0x0][0x218] ;  /* 0x00008600000a7ab9 */ /* 0x000fe20000000a00 */
[----:B------:R-:W-:-:S06]  /*00b0*/  ULDC UR5, c[0x0][0x240] ;  /* 0x0000900000057ab9 */ /* 0x000fcc0000000800 */
[----:B------:R-:W3:Y:S01]  /*00c0*/  S2UR UR7, SR_CgaCtaId ;  /* 0x00000000000779c3 */ /* 0x000ee20000008800 */
[----:B--2---:R-:W-:Y:S01]  /*00d0*/  IMAD.MOV.U32 R154, RZ, RZ, R3 ;  /* 0x000000ffff9a7224 */ /* 0x004fe200078e0003 */
[----:B------:R2:W-:Y:S01]  /*00e0*/  STL.64 [R1+0xc8], R2 ;  /* 0x0000c80201007387 */ /* 0x0005e20000100a00 */
[----:B------:R-:W-:Y:S02]  /*00f0*/  IMAD.MOV.U32 R152, RZ, RZ, R2 ;  /* 0x000000ffff987224 */ /* 0x000fe400078e0002 */
[----:B------:R-:W-:Y:S01]  /*0100*/  VIADD R0, R154, 0xff ;  /* 0x000000ff9a007836 */ /* 0x000fe20000000000 */
[----:B-1----:R-:W-:-:S04]  /*0110*/  IABS R8, R5 ;  /* 0x0000000500087213 */ /* 0x002fc80000000000 */
[----:B--2---:R-:W-:Y:S02]  /*0120*/  SHF.R.S32.HI R3, RZ, 0x1f, R0 ;  /* 0x0000001fff037819 */ /* 0x004fe40000011400 */
[----:B---3--:R-:W-:Y:S01]  /*0130*/  LOP3.LUT R17, R160, 0x3f, RZ, 0xc0, !PT ;  /* 0x0000003fa0117812 */ /* 0x008fe200078ec0ff */
[----:B------:R-:W-:Y:S01]  /*0140*/  ULEA UR7, UR7, UR4, 0x18 ;  /* 0x0000000407077291 */ /* 0x000fe2000f8ec03f */
[----:B------:R-:W-:Y:S01]  /*0150*/  LEA.HI R3, R3, R0, RZ, 0x8 ;  /* 0x0000000003037211 */ /* 0x000fe200078f40ff */
[----:B------:R-:W-:-:S03]  /*0160*/  UIADD3 UR4, UR12, -0x20, URZ ;  /* 0xffffffe00c047890 */ /* 0x000fc6000fffe03f */
[----:B------:R-:W-:-:S05]  /*0170*/  SHF.R.S32.HI R3, RZ, 0x8, R3 ;  /* 0x00000008ff037819 */ /* 0x000fca0000011403 */
[----:B------:R-:W-:-:S05]  /*0180*/  IMAD.SHL.U32 R4, R3, 0x4, RZ ;  /* 0x0000000403047824 */ /* 0x000fca00078e00ff */
[-C--:B------:R-:W-:Y:S02]  /*0190*/  IABS R7, R4.reuse ;  /* 0x0000000400077213 */ /* 0x080fe40000000000 */
[----:B------:R-:W-:Y:S02]  /*01a0*/  IABS R10, R4 ;  /* 0x00000004000a7213 */ /* 0x000fe40000000000 */
[----:B------:R-:W1:Y:S08]  /*01b0*/  I2F.RP R0, R7 ;  /* 0x0000000700007306 */ /* 0x000e700000209400 */
[----:B-1----:R-:W1:Y:S02]  /*01c0*/  MUFU.RCP R0, R0 ;  /* 0x0000000000007308 */ /* 0x002e640000001000 */
[----:B-1----:R-:W-:-:S02]  /*01d0*/  VIADD R2, R0, 0xffffffe ;  /* 0x0ffffffe00027836 */ /* 0x002fc40000000000 */
[----:B------:R-:W-:-:S04]  /*01e0*/  IMAD.MOV R0, RZ, RZ, -R10 ;  /* 0x000000ffff007224 */ /* 0x000fc800078e0a0a */
[----:B------:R1:W2:Y:S02]  /*01f0*/  F2I.FTZ.U32.TRUNC.NTZ R3, R2 ;  /* 0x0000000200037305 */ /* 0x0002a4000021f000 */
[----:B-1----:R-:W-:Y:S02]  /*0200*/  IMAD.MOV.U32 R2, RZ, RZ, RZ ;  /* 0x000000ffff027224 */ /* 0x002fe400078e00ff */
[----:B--2---:R-:W-:-:S04]  /*0210*/  IMAD.MOV R6, RZ, RZ, -R3 ;  /* 0x000000ffff067224 */ /* 0x004fc800078e0a03 */
[----:B------:R-:W-:Y:S02]  /*0220*/  IMAD R9, R6, R7, RZ ;  /* 0x0000000706097224 */ /* 0x000fe400078e02ff */
[----:B------:R-:W-:Y:S01]  /*0230*/  IMAD.MOV.U32 R6, RZ, RZ, R8 ;  /* 0x000000ffff067224 */ /* 0x000fe200078e0008 */
[----:B------:R-:W-:Y:S01]  /*0240*/  IABS R8, R152 ;  /* 0x0000009800087213 */ /* 0x000fe20000000000 */
[----:B------:R-:W-:-:S06]  /*0250*/  IMAD.HI.U32 R3, R3, R9, R2 ;  /* 0x0000000903037227 */ /* 0x000fcc00078e0002 */
[----:B------:R-:W-:-:S04]  /*0260*/  IMAD.HI.U32 R3, R3, R6, RZ ;  /* 0x0000000603037227 */ /* 0x000fc800078e00ff */
[----:B------:R-:W-:-:S05]  /*0270*/  IMAD R0, R3, R0, R6 ;  /* 0x0000000003007224 */ /* 0x000fca00078e0206 */
[----:B------:R-:W-:-:S13]  /*0280*/  ISETP.GT.U32.AND P1, PT, R7, R0, PT ;  /* 0x000000000700720c */ /* 0x000fda0003f24070 */
[----:B------:R-:W-:Y:S02]  /*0290*/  @!P1 IMAD.IADD R0, R0, 0x1, -R7 ;  /* 0x0000000100009824 */ /* 0x000fe400078e0a07 */
[----:B------:R-:W-:Y:S01]  /*02a0*/  @!P1 VIADD R3, R3, 0x1 ;  /* 0x0000000103039836 */ /* 0x000fe20000000000 */
[----:B------:R-:W-:Y:S02]  /*02b0*/  ISETP.NE.AND P1, PT, R4, RZ, PT ;  /* 0x000000ff0400720c */ /* 0x000fe40003f25270 */
[----:B------:R-:W-:Y:S02]  /*02c0*/  ISETP.GE.U32.AND P0, PT, R0, R7, PT ;  /* 0x000000070000720c */ /* 0x000fe40003f06070 */
[----:B------:R-:W-:Y:S02]  /*02d0*/  LOP3.LUT R0, R5, R4, RZ, 0x3c, !PT ;  /* 0x0000000405007212 */ /* 0x000fe400078e3cff */
[----:B------:R-:W-:Y:S02]  /*02e0*/  IABS R7, R154 ;  /* 0x0000009a00077213 */ /* 0x000fe40000000000 */
[----:B------:R-:W-:Y:S01]  /*02f0*/  ISETP.GE.AND P2, PT, R0, RZ, PT ;  /* 0x000000ff0000720c */ /* 0x000fe20003f46270 */
[----:B------:R-:W-:-:S06]  /*0300*/  VIADD R0, R152, 0x3f ;  /* 0x0000003f98007836 */ /* 0x000fcc0000000000 */
[----:B------:R-:W-:-:S04]  /*0310*/  @P0 VIADD R3, R3, 0x1 ;  /* 0x0000000103030836 */ /* 0x000fc80000000000 */
[----:B------:R-:W-:Y:S01]  /*0320*/  IMAD.MOV.U32 R2, RZ, RZ, R3 ;  /* 0x000000ffff027224 */ /* 0x000fe200078e0003 */
[----:B------:R-:W-:-:S03]  /*0330*/  SHF.R.S32.HI R3, RZ, 0x1f, R0 ;  /* 0x0000001fff037819 */ /* 0x000fc60000011400 */
[----:B------:R-:W-:Y:S01]  /*0340*/  @!P2 IMAD.MOV R2, RZ, RZ, -R2 ;  /* 0x000000ffff02a224 */ /* 0x000fe200078e0a02 */
[----:B------:R-:W-:Y:S02]  /*0350*/  @!P1 LOP3.LUT R2, RZ, R4, RZ, 0x33, !PT ;  /* 0x00000004ff029212 */ /* 0x000fe400078e33ff */
[----:B------:R-:W-:-:S03]  /*0360*/  LEA.HI R3, R3, R0, RZ, 0x6 ;  /* 0x0000000003037211 */ /* 0x000fc600078f30ff */
[----:B------:R-:W-:Y:S02]  /*0370*/  IMAD.SHL.U32 R15, R2, 0x4, RZ ;  /* 0x00000004020f7824 */ /* 0x000fe400078e00ff */
[----:B------:R-:W-:-:S03]  /*0380*/  IMAD.MOV R2, RZ, RZ, -R2 ;  /* 0x000000ffff027224 */ /* 0x000fc600078e0a02 */
[----:B------:R-:W-:Y:S01]  /*0390*/  LEA.HI.SX32 R3, R3, -R15, 0x1a ;  /* 0x8000000f03037211 */ /* 0x000fe200078fd2ff */
[----:B------:R-:W-:Y:S02]  /*03a0*/  IMAD R16, R4, R2, R5 ;  /* 0x0000000204107224 */ /* 0x000fe400078e0205 */
[----:B------:R-:W-:Y:S01]  /*03b0*/  IMAD.MOV.U32 R2, RZ, RZ, RZ ;  /* 0x000000ffff027224 */ /* 0x000fe200078e00ff */
[----:B------:R-:W-:Y:S01]  /*03c0*/  VIMNMX R19, R3, 0x4, PT ;  /* 0x0000000403137848 */ /* 0x000fe20003fe0100 */
[----:B------:R-:W1:Y:S03]  /*03d0*/  I2F.RP R5, R7 ;  /* 0x0000000700057306 */ /* 0x000e660000209400 */
[-C--:B------:R-:W-:Y:S02]  /*03e0*/  IABS R9, R19.reuse ;  /* 0x0000001300097213 */ /* 0x080fe40000000000 */
[----:B------:R-:W-:-:S03]  /*03f0*/  IABS R4, R19 ;  /* 0x0000001300047213 */ /* 0x000fc60000000000 */
[----:B------:R-:W2:Y:S08]  /*0400*/  I2F.RP R0, R9 ;  /* 0x0000000900007306 */ /* 0x000eb00000209400 */
[----:B-1----:R-:W-:Y:S08]  /*0410*/  MUFU.RCP R5, R5 ;  /* 0x0000000500057308 */ /* 0x002ff00000001000 */
[----:B--2---:R-:W1:Y:S02]  /*0420*/  MUFU.RCP R0, R0 ;  /* 0x0000000000007308 */ /* 0x004e640000001000 */
[----:B-1----:R-:W-:Y:S01]  /*0430*/  VIADD R3, R0, 0xffffffe ;  /* 0x0ffffffe00037836 */ /* 0x002fe20000000000 */
[----:B------:R-:W-:-:S05]  /*0440*/  IABS R0, R16 ;  /* 0x0000001000007213 */ /* 0x000fca0000000000 */
[----:B------:R-:W1:Y:S02]  /*0450*/  F2I.FTZ.U32.TRUNC.NTZ R3, R3 ;  /* 0x0000000300037305 */ /* 0x000e64000021f000 */
[----:B-1----:R-:W-:-:S04]  /*0460*/  IMAD.MOV R6, RZ, RZ, -R3 ;  /* 0x000000ffff067224 */ /* 0x002fc800078e0a03 */
[----:B------:R-:W-:-:S04]  /*0470*/  IMAD R11, R6, R9, RZ ;  /* 0x00000009060b7224 */ /* 0x000fc800078e02ff */
[----:B------:R-:W-:-:S04]  /*0480*/  IMAD.HI.U32 R2, R3, R11, R2 ;  /* 0x0000000b03027227 */ /* 0x000fc800078e0002 */
[----:B------:R-:W-:Y:S02]  /*0490*/  IMAD.MOV.U32 R3, RZ, RZ, R0 ;  /* 0x000000ffff037224 */ /* 0x000fe400078e0000 */
[----:B------:R-:W-:Y:S02]  /*04a0*/  IMAD.MOV R0, RZ, RZ, -R4 ;  /* 0x000000ffff007224 */ /* 0x000fe400078e0a04 */
[----:B------:R-:W-:Y:S01]  /*04b0*/  IMAD.HI.U32 R2, R2, R3, RZ ;  /* 0x0000000302027227 */ /* 0x000fe200078e00ff */
[----:B------:R-:W1:Y:S03]  /*04c0*/  I2F.RP R4, R8 ;  /* 0x0000000800047306 */ /* 0x000e660000209400 */
[----:B------:R-:W-:Y:S02]  /*04d0*/  IMAD R0, R2, R0, R3 ;  /* 0x0000000002007224 */ /* 0x000fe400078e0203 */
[----:B------:R-:W-:Y:S01]  /*04e0*/  VIADD R3, R5, 0xffffffe ;  /* 0x0ffffffe05037836 */ /* 0x000fe20000000000 */
[----:B------:R-:W-:-:S02]  /*04f0*/  SHF.R.U32.HI R5, RZ, 0x5, R160 ;  /* 0x00000005ff057819 */ /* 0x000fc400000116a0 */
[----:B------:R-:W-:Y:S02]  /*0500*/  ISETP.GT.U32.AND P1, PT, R9, R0, PT ;  /* 0x000000000900720c */ /* 0x000fe40003f24070 */
[----:B------:R-:W-:Y:S01]  /*0510*/  SGXT.U32 R5, R5, 0x2 ;  /* 0x000000020505781a */ /* 0x000fe20000000000 */
[----:B------:R-:W2:Y:S08]  /*0520*/  F2I.FTZ.U32.TRUNC.NTZ R3, R3 ;  /* 0x0000000300037305 */ /* 0x000eb0000021f000 */
[----:B-1----:R-:W1:Y:S02]  /*0530*/  MUFU.RCP R4, R4 ;  /* 0x0000000400047308 */ /* 0x002e640000001000 */
[----:B------:R-:W-:-:S02]  /*0540*/  @!P1 IMAD.IADD R0, R0, 0x1, -R9 ;  /* 0x0000000100009824 */ /* 0x000fc400078e0a09 */
[----:B------:R-:W-:Y:S01]  /*0550*/  @!P1 VIADD R2, R2, 0x1 ;  /* 0x0000000102029836 */ /* 0x000fe20000000000 */
[----:B------:R-:W-:Y:S02]  /*0560*/  ISETP.NE.AND P1, PT, R19, RZ, PT ;  /* 0x000000ff1300720c */ /* 0x000fe40003f25270 */
[----:B------:R-:W-:Y:S01]  /*0570*/  ISETP.GE.U32.AND P0, PT, R0, R9, PT ;  /* 0x000000090000720c */ /* 0x000fe20003f06070 */
[----:B--2---:R-:W-:Y:S01]  /*0580*/  IMAD.MOV R6, RZ, RZ, -R3 ;  /* 0x000000ffff067224 */ /* 0x004fe200078e0a03 */
[----:B------:R-:W-:-:S03]  /*0590*/  LOP3.LUT R0, R16, R19, RZ, 0x3c, !PT ;  /* 0x0000001310007212 */ /* 0x000fc600078e3cff */
[----:B------:R-:W-:Y:S01]  /*05a0*/  IMAD R13, R6, R7, RZ ;  /* 0x00000007060d7224 */ /* 0x000fe200078e02ff */
[----:B------:R-:W-:Y:S02]  /*05b0*/  ISETP.GE.AND P2, PT, R0, RZ, PT ;  /* 0x000000ff0000720c */ /* 0x000fe40003f46270 */
[----:B------:R-:W-:Y:S01]  /*05c0*/  LOP3.LUT R0, R160, 0x7f, RZ, 0xc0, !PT ;  /* 0x0000007fa0007812 */ /* 0x000fe200078ec0ff */
[----:B-1----:R-:W-:-:S04]  /*05d0*/  VIADD R10, R4, 0xffffffe ;  /* 0x0ffffffe040a7836 */ /* 0x002fc80000000000 */
[----:B------:R-:W-:Y:S01]  /*05e0*/  @P0 VIADD R2, R2, 0x1 ;  /* 0x0000000102020836 */ /* 0x000fe20000000000 */
[----:B------:R1:W2:Y:S01]  /*05f0*/  F2I.FTZ.U32.TRUNC.NTZ R11, R10 ;  /* 0x0000000a000b7305 */ /* 0x0002a2000021f000 */
[----:B------:R-:W-:Y:S02]  /*0600*/  IMAD.SHL.U32 R4, R0, 0x4, RZ ;  /* 0x0000000400047824 */ /* 0x000fe400078e00ff */
[----:B------:R-:W-:Y:S01]  /*0610*/  IMAD.MOV.U32 R20, RZ, RZ, R2 ;  /* 0x000000ffff147224 */ /* 0x000fe200078e0002 */
[----:B------:R-:W-:-:S03]  /*0620*/  LOP3.LUT R2, R160, 0x60, RZ, 0xc0, !PT ;  /* 0x00000060a0027812 */ /* 0x000fc600078ec0ff */
[----:B------:R-:W-:Y:S01]  /*0630*/  @!P2 IMAD.MOV R20, RZ, RZ, -R20 ;  /* 0x000000ffff14a224 */ /* 0x000fe200078e0a14 */
[----:B------:R-:W-:Y:S01]  /*0640*/  @!P1 LOP3.LUT R20, RZ, R19, RZ, 0x33, !PT ;  /* 0x00000013ff149212 */ /* 0x000fe200078e33ff */
[----:B-1----:R-:W-:Y:S01]  /*0650*/  IMAD.MOV.U32 R10, RZ, RZ, RZ ;  /* 0x000000ffff0a7224 */ /* 0x002fe200078e00ff */
[----:B------:R-:W-:Y:S01]  /*0660*/  SHF.R.U32.HI R9, RZ, 0x1, R2 ;  /* 0x00000001ff097819 */ /* 0x000fe20000011602 */
[----:B------:R-:W-:Y:S02]  /*0670*/  IMAD.MOV.U32 R2, RZ, RZ, RZ ;  /* 0x000000ffff027224 */ /* 0x000fe400078e00ff */
[----:B------:R-:W-:Y:S01]  /*0680*/  IMAD.SHL.U32 R0, R20, 0x100, RZ ;  /* 0x0000010014007824 */ /* 0x000fe200078e00ff */
[----:B------:R-:W-:Y:S01]  /*0690*/  LOP3.LUT R4, R4, R9, RZ, 0x3c, !PT ;  /* 0x0000000904047212 */ /* 0x000fe200078e3cff */
[----:B------:R-:W-:Y:S01]  /*06a0*/  IMAD.HI.U32 R3, R3, R13, R2 ;  /* 0x0000000d03037227 */ /* 0x000fe200078e0002 */
[----:B------:R-:W-:-:S03]  /*06b0*/  LOP3.LUT R2, R160, 0x40, RZ, 0xc0, !PT ;  /* 0x00000040a0027812 */ /* 0x000fc600078ec0ff */
[----:B------:R1:W-:Y:S01]  /*06c0*/  STL [R1+0x4c], R4 ;  /* 0x00004c0401007387 */ /* 0x0003e20000100800 */
[----:B------:R-:W-:Y:S01]  /*06d0*/  SHF.R.U32.HI R6, RZ, 0x4, R2 ;  /* 0x00000004ff067819 */ /* 0x000fe20000011602 */
[----:B--2---:R-:W-:Y:S02]  /*06e0*/  IMAD.MOV R13, RZ, RZ, -R11 ;  /* 0x000000ffff0d7224 */ /* 0x004fe400078e0a0b */
[----:B------:R-:W-:Y:S01]  /*06f0*/  IMAD.MOV R20, RZ, RZ, -R20 ;  /* 0x000000ffff147224 */ /* 0x000fe200078e0a14 */
[----:B------:R-:W-:Y:S01]  /*0700*/  STL [R1+0xf8], R0 ;  /* 0x0000f80001007387 */ /* 0x000fe20000100800 */
[----:B------:R-:W-:Y:S02]  /*0710*/  IMAD R9, R17, 0x80, R6 ;  /* 0x0000008011097824 */ /* 0x000fe400078e0206 */
[----:B------:R-:W-:Y:S01]  /*0720*/  IMAD R20, R19, R20, R16 ;  /* 0x0000001413147224 */ /* 0x000fe200078e0210 */
[----:B-1----:R-:W-:Y:S01]  /*0730*/  LOP3.LUT R4, R0, R5, RZ, 0xfc, !PT ;  /* 0x0000000500047212 */ /* 0x002fe200078efcff */
[----:B------:R-:W-:-:S02]  /*0740*/  IMAD.SHL.U32 R5, R160, 0x10, RZ ;  /* 0x00000010a0057824 */ /* 0x000fc400078e00ff */
[----:B------:R-:W-:Y:S01]  /*0750*/  IMAD.IADD R20, R15, 0x1, R20 ;  /* 0x000000010f147824 */ /* 0x000fe200078e0214 */
[----:B------:R-:W-:Y:S02]  /*0760*/  LOP3.LUT R21, R4, 0xfc, RZ, 0xfc, !PT ;  /* 0x000000fc04157812 */ /* 0x000fe400078efcff */
[----:B------:R-:W-:Y:S01]  /*0770*/  IABS R12, R4 ;  /* 0x00000004000c7213 */ /* 0x000fe20000000000 */
[----:B------:R-:W-:Y:S01]  /*0780*/  IMAD R153, R20, 0x40, R17 ;  /* 0x0000004014997824 */ /* 0x000fe200078e0211 */
[----:B------:R-:W-:Y:S02]  /*0790*/  IABS R14, R21 ;  /* 0x00000015000e7213 */ /* 0x000fe40000000000 */
[----:B------:R-:W-:Y:S01]  /*07a0*/  LOP3.LUT R2, R5, 0x70, RZ, 0xc0, !PT ;  /* 0x0000007005027812 */ /* 0x000fe200078ec0ff */
[----:B------:R-:W-:Y:S01]  /*07b0*/  IMAD.HI.U32 R5, R3, R12, RZ ;  /* 0x0000000c03057227 */ /* 0x000fe200078e00ff */
[C---:B------:R-:W-:Y:S01]  /*07c0*/  LOP3.LUT R19, R4.reuse, 0x10, RZ, 0xfc, !PT ;  /* 0x0000001004137812 */ /* 0x040fe200078efcff */
[----:B------:R1:W-:Y:S01]  /*07d0*/  STL [R1+0xd0], R153 ;  /* 0x0000d09901007387 */ /* 0x0003e20000100800 */
[----:B------:R-:W-:Y:S01]  /*07e0*/  ISETP.GE.AND P0, PT, R21, RZ, PT ;  /* 0x000000ff1500720c */ /* 0x000fe20003f06270 */
[----:B------:R-:W-:Y:S01]  /*07f0*/  IMAD.HI.U32 R6, R3, R14, RZ ;  /* 0x0000000e03067227 */ /* 0x000fe200078e00ff */
[----:B------:R-:W-:-:S02]  /*0800*/  LOP3.LUT R21, R4, 0x14, RZ, 0xfc, !PT ;  /* 0x0000001404157812 */ /* 0x000fc400078efcff */
[C---:B------:R-:W-:Y:S01]  /*0810*/  LOP3.LUT R23, R4.reuse, 0x18, RZ, 0xfc, !PT ;  /* 0x0000001804177812 */ /* 0x040fe200078efcff */
[----:B------:R-:W-:Y:S01]  /*0820*/  IMAD.MOV R6, RZ, RZ, -R6 ;  /* 0x000000ffff067224 */ /* 0x000fe200078e0a06 */
[----:B------:R-:W-:Y:S01]  /*0830*/  LOP3.LUT R25, R4, 0x1c, RZ, 0xfc, !PT ;  /* 0x0000001c04197812 */ /* 0x000fe200078efcff */
[----:B------:R-:W-:Y:S01]  /*0840*/  IMAD.IADD R2, R2, 0x1, R9 ;  /* 0x0000000102027824 */ /* 0x000fe200078e0209 */
[----:B------:R-:W-:Y:S01]  /*0850*/  IABS R22, R23 ;  /* 0x0000001700167213 */ /* 0x000fe20000000000 */
[----:B------:R-:W-:Y:S01]  /*0860*/  IMAD R9, R13, R8, RZ ;  /* 0x000000080d097224 */ /* 0x000fe200078e02ff */
[----:B------:R-:W-:Y:S01]  /*0870*/  IABS R24, R25 ;  /* 0x0000001900187213 */ /* 0x000fe20000000000 */
[----:B------:R-:W-:Y:S01]  /*0880*/  IMAD.MOV R13, RZ, RZ, -R5 ;  /* 0x000000ffff0d7224 */ /* 0x000fe200078e0a05 */
[C---:B------:R-:W-:Y:S01]  /*0890*/  LOP3.LUT R26, R4.reuse, 0x20, RZ, 0xfc, !PT ;  /* 0x00000020041a7812 */ /* 0x040fe200078efcff */
[----:B------:R-:W-:Y:S01]  /*08a0*/  IMAD R14, R7, R6, R14 ;  /* 0x00000006070e7224 */ /* 0x000fe200078e020e */
[C---:B------:R-:W-:Y:S01]  /*08b0*/  LOP3.LUT R6, R4.reuse, 0x8, RZ, 0xfc, !PT ;  /* 0x0000000804067812 */ /* 0x040fe200078efcff */
[----:B------:R-:W-:Y:S01]  /*08c0*/  IMAD.HI.U32 R5, R11, R9, R10 ;  /* 0x000000090b057227 */ /* 0x000fe200078e000a */
[----:B------:R-:W-:-:S02]  /*08d0*/  LOP3.LUT R10, R4, 0x4, RZ, 0xfc, !PT ;  /* 0x00000004040a7812 */ /* 0x000fc400078efcff */
[C---:B------:R-:W-:Y:S01]  /*08e0*/  ISETP.GT.U32.AND P5, PT, R7.reuse, R14, PT ;  /* 0x0000000e0700720c */ /* 0x040fe20003fa4070 */
[C---:B------:R-:W-:Y:S01]  /*08f0*/  IMAD R9, R7.reuse, R13, R12 ;  /* 0x0000000d07097224 */ /* 0x040fe200078e020c */
[----:B------:R-:W-:Y:S01]  /*0900*/  LOP3.LUT R11, R4, 0xc, RZ, 0xfc, !PT ;  /* 0x0000000c040b7812 */ /* 0x000fe200078efcff */
[----:B------:R-:W-:Y:S01]  /*0910*/  VIADD R232, R2, UR7 ;  /* 0x0000000702e87c36 */ /* 0x000fe20008000000 */
[----:B------:R-:W-:Y:S02]  /*0920*/  IABS R12, R10 ;  /* 0x0000000a000c7213 */ /* 0x000fe40000000000 */
[----:B------:R-:W-:Y:S02]  /*0930*/  ISETP.GT.U32.AND P2, PT, R7, R9, PT ;  /* 0x000000090700720c */ /* 0x000fe40003f44070 */
[----:B------:R-:W-:Y:S02]  /*0940*/  IABS R16, R6 ;  /* 0x0000000600107213 */ /* 0x000fe40000000000 */
[----:B------:R-:W-:-:S02]  /*0950*/  IABS R18, R11 ;  /* 0x0000000b00127213 */ /* 0x000fc40000000000 */
[----:B------:R-:W-:Y:S01]  /*0960*/  ISETP.GE.AND P4, PT, R6, RZ, PT ;  /* 0x000000ff0600720c */ /* 0x000fe20003f86270 */
[--C-:B------:R-:W-:Y:S01]  /*0970*/  @!P5 IMAD.IADD R14, R14, 0x1, -R7.reuse ;  /* 0x000000010e0ed824 */ /* 0x100fe200078e0a07 */
[----:B------:R-:W-:Y:S01]  /*0980*/  ISETP.GE.AND P1, PT, R10, RZ, PT ;  /* 0x000000ff0a00720c */ /* 0x000fe20003f26270 */
[----:B------:R-:W-:Y:S01]  /*0990*/  IMAD.HI.U32 R6, R3, R12, RZ ;  /* 0x0000000c03067227 */ /* 0x000fe200078e00ff */
[----:B------:R-:W-:Y:S02]  /*09a0*/  ISETP.GE.AND P3, PT, R11, RZ, PT ;  /* 0x000000ff0b00720c */ /* 0x000fe40003f66270 */
[----:B------:R-:W-:Y:S01]  /*09b0*/  ISETP.GT.U32.AND P6, PT, R7, R14, PT ;  /* 0x0000000e0700720c */ /* 0x000fe20003fc4070 */
[----:B------:R-:W-:Y:S01]  /*09c0*/  @!P2 IMAD.IADD R9, R9, 0x1, -R7 ;  /* 0x000000010909a824 */ /* 0x000fe200078e0a07 */
[C---:B------:R-:W-:Y:S01]  /*09d0*/  LOP3.LUT R31, R4.reuse, 0x38, RZ, 0xfc, !PT ;  /* 0x00000038041f7812 */ /* 0x040fe200078efcff */
[----:B------:R-:W-:Y:S01]  /*09e0*/  IMAD.HI.U32 R10, R3, R16, RZ ;  /* 0x00000010030a7227 */ /* 0x000fe200078e00ff */
[----:B------:R-:W-:-:S02]  /*09f0*/  LOP3.LUT R37, R4, 0x3c, RZ, 0xfc, !PT ;  /* 0x0000003c04257812 */ /* 0x000fc400078efcff */
[----:B------:R-:W-:Y:S01]  /*0a00*/  ISETP.GT.U32.AND P5, PT, R7, R9, PT ;  /* 0x000000090700720c */ /* 0x000fe20003fa4070 */
[----:B------:R-:W-:Y:S01]  /*0a10*/  IMAD.HI.U32 R11, R3, R18, RZ ;  /* 0x00000012030b7227 */ /* 0x000fe200078e00ff */
[C---:B------:R-:W-:Y:S02]  /*0a20*/  LOP3.LUT R39, R4.reuse, 0x40, RZ, 0xfc, !PT ;  /* 0x0000004004277812 */ /* 0x040fe400078efcff */
[C---:B------:R-:W-:Y:S01]  /*0a30*/  LOP3.LUT R41, R4.reuse, 0x44, RZ, 0xfc, !PT ;  /* 0x0000004404297812 */ /* 0x040fe200078efcff */
[----:B------:R-:W-:Y:S01]  /*0a40*/  IMAD.MOV R6, RZ, RZ, -R6 ;  /* 0x000000ffff067224 */ /* 0x000fe200078e0a06 */
[----:B------:R-:W-:Y:S01]  /*0a50*/  IABS R34, R39 ;  /* 0x0000002700227213 */ /* 0x000fe20000000000 */
[----:B------:R-:W-:Y:S01]  /*0a60*/  IMAD.MOV R10, RZ, RZ, -R10 ;  /* 0x000000ffff0a7224 */ /* 0x000fe200078e0a0a */
[----:B------:R-:W-:Y:S01]  /*0a70*/  IABS R36, R41 ;  /* 0x0000002900247213 */ /* 0x000fe20000000000 */
[----:B------:R-:W-:Y:S01]  /*0a80*/  IMAD.MOV R13, RZ, RZ, -R11 ;  /* 0x000000ffff0d7224 */ /* 0x000fe200078e0a0b */
[C---:B------:R-:W-:Y:S01]  /*0a90*/  LOP3.LUT R42, R4.reuse, 0x48, RZ, 0xfc, !PT ;  /* 0x00000048042a7812 */ /* 0x040fe200078efcff */
[C---:B------:R-:W-:Y:S01]  /*0aa0*/  IMAD R11, R7.reuse, R6, R12 ;  /* 0x00000006070b7224 */ /* 0x040fe200078e020c */
[----:B------:R-:W-:Y:S01]  /*0ab0*/  LOP3.LUT R44, R4, 0x50, RZ, 0xfc, !PT ;  /* 0x00000050042c7812 */ /* 0x000fe200078efcff */
[C---:B------:R-:W-:Y:S01]  /*0ac0*/  IMAD R10, R7.reuse, R10, R16 ;  /* 0x0000000a070a7224 */ /* 0x040fe200078e0210 */
[----:B------:R-:W-:Y:S01]  /*0ad0*/  IABS R16, R19 ;  /* 0x0000001300107213 */ /* 0x000fe20000000000 */
[C---:B------:R-:W-:Y:S01]  /*0ae0*/  IMAD R12, R7.reuse, R13, R18 ;  /* 0x0000000d070c7224 */ /* 0x040fe200078e0212 */
[C---:B------:R-:W-:Y:S01]  /*0af0*/  ISETP.GT.U32.AND P2, PT, R7.reuse, R11, PT ;  /* 0x0000000b0700720c */ /* 0x040fe20003f44070 */
[--C-:B------:R-:W-:Y:S01]  /*0b00*/  @!P6 IMAD.IADD R14, R14, 0x1, -R7.reuse ;  /* 0x000000010e0ee824 */ /* 0x100fe200078e0a07 */
[----:B------:R-:W-:Y:S01]  /*0b10*/  ISETP.GT.U32.AND P6, PT, R7, R10, PT ;  /* 0x0000000a0700720c */ /* 0x000fe20003fc4070 */
[----:B------:R-:W-:Y:S01]  /*0b20*/  @!P5 IMAD.IADD R9, R9, 0x1, -R7 ;  /* 0x000000010909d824 */ /* 0x000fe200078e0a07 */
[----:B------:R-:W-:Y:S01]  /*0b30*/  ISETP.GT.U32.AND P5, PT, R7, R12, PT ;  /* 0x0000000c0700720c */ /* 0x000fe20003fa4070 */
[----:B------:R-:W-:Y:S01]  /*0b40*/  IMAD.HI.U32 R6, R3, R16, RZ ;  /* 0x0000001003067227 */ /* 0x000fe200078e00ff */
[----:B------:R-:W-:-:S02]  /*0b50*/  IABS R18, R21 ;  /* 0x0000001500127213 */ /* 0x000fc40000000000 */
[----:B------:R-:W-:Y:S01]  /*0b60*/  IABS R38, R44 ;  /* 0x0000002c00267213 */ /* 0x000fe20000000000 */
[----:B------:R-:W-:Y:S01]  /*0b70*/  IMAD.MOV R15, RZ, RZ, -R6 ;  /* 0x000000ffff0f7224 */ /* 0x000fe200078e0a06 */
[C---:B------:R-:W-:Y:S01]  /*0b80*/  LOP3.LUT R43, R4.reuse, 0x4c, RZ, 0xfc, !PT ;  /* 0x0000004c042b7812 */ /* 0x040fe200078efcff */
[----:B------:R-:W-:Y:S01]  /*0b90*/  IMAD.HI.U32 R13, R3, R18, RZ ;  /* 0x00000012030d7227 */ /* 0x000fe200078e00ff */
[C---:B------:R-:W-:Y:S02]  /*0ba0*/  LOP3.LUT R45, R4.reuse, 0x54, RZ, 0xfc, !PT ;  /* 0x00000054042d7812 */ /* 0x040fe400078efcff */
[C---:B------:R-:W-:Y:S01]  /*0bb0*/  LOP3.LUT R47, R4.reuse, 0x74, RZ, 0xfc, !PT ;  /* 0x00000074042f7812 */ /* 0x040fe200078efcff */
[--C-:B------:R-:W-:Y:S01]  /*0bc0*/  @!P2 IMAD.IADD R11, R11, 0x1, -R7.reuse ;  /* 0x000000010b0ba824 */ /* 0x100fe200078e0a07 */
[----:B------:R-:W-:Y:S01]  /*0bd0*/  ISETP.GE.AND P2, PT, R4, RZ, PT ;  /* 0x000000ff0400720c */ /* 0x000fe20003f46270 */
[--C-:B------:R-:W-:Y:S01]  /*0be0*/  @!P6 IMAD.IADD R10, R10, 0x1, -R7.reuse ;  /* 0x000000010a0ae824 */ /* 0x100fe200078e0a07 */
[----:B------:R-:W-:Y:S01]  /*0bf0*/  IABS R40, R45 ;  /* 0x0000002d00287213 */ /* 0x000fe20000000000 */
[----:B------:R-:W-:Y:S01]  /*0c00*/  @!P5 IMAD.IADD R12, R12, 0x1, -R7 ;  /* 0x000000010c0cd824 */ /* 0x000fe200078e0a07 */
[C---:B------:R-:W-:Y:S01]  /*0c10*/  ISETP.GT.U32.AND P6, PT, R7.reuse, R11, PT ;  /* 0x0000000b0700720c */ /* 0x040fe20003fc4070 */
[----:B------:R-:W-:Y:S01]  /*0c20*/  IMAD.MOV.U32 R6, RZ, RZ, R14 ;  /* 0x000000ffff067224 */ /* 0x000fe200078e000e */
[C---:B------:R-:W-:Y:S01]  /*0c30*/  ISETP.GT.U32.AND P5, PT, R7.reuse, R10, PT ;  /* 0x0000000a0700720c */ /* 0x040fe20003fa4070 */
[----:B------:R-:W-:Y:S01]  /*0c40*/  IMAD.MOV R14, RZ, RZ, -R13 ;  /* 0x000000ffff0e7224 */ /* 0x000fe200078e0a0d */
[C---:B------:R-:W-:Y:S01]  /*0c50*/  LOP3.LUT R49, R4.reuse, 0x78, RZ, 0xfc, !PT ;  /* 0x0000007804317812 */ /* 0x040fe200078efcff */
[C---:B------:R-:W-:Y:S01]  /*0c60*/  IMAD R13, R7.reuse, R15, R16 ;  /* 0x0000000f070d7224 */ /* 0x040fe200078e0210 */
[C---:B------:R-:W-:Y:S01]  /*0c70*/  LOP3.LUT R51, R4.reuse, 0x7c, RZ, 0xfc, !PT ;  /* 0x0000007c04337812 */ /* 0x040fe200078efcff */
[----:B------:R-:W-:Y:S01]  /*0c80*/  IMAD R14, R7, R14, R18 ;  /* 0x0000000e070e7224 */ /* 0x000fe200078e0212 */
[----:B------:R-:W-:Y:S01]  /*0c90*/  LOP3.LUT R52, R4, 0x80, RZ, 0xfc, !PT ;  /* 0x0000008004347812 */ /* 0x000fe200078efcff */
[----:B------:R-:W-:Y:S01]  /*0ca0*/  IMAD.HI.U32 R15, R3, R22, RZ ;  /* 0x00000016030f7227 */ /* 0x000fe200078e00ff */
[----:B------:R-:W-:-:S02]  /*0cb0*/  IABS R48, R51 ;  /* 0x0000003300307213 */ /* 0x000fc40000000000 */
[----:B------:R-:W-:Y:S01]  /*0cc0*/  IABS R50, R52 ;  /* 0x0000003400327213 */ /* 0x000fe20000000000 */
[--C-:B------:R-:W-:Y:S01]  /*0cd0*/  @!P6 IMAD.IADD R11, R11, 0x1, -R7.reuse ;  /* 0x000000010b0be824 */ /* 0x100fe200078e0a07 */
[C---:B------:R-:W-:Y:S01]  /*0ce0*/  ISETP.GT.U32.AND P6, PT, R7.reuse, R13, PT ;  /* 0x0000000d0700720c */ /* 0x040fe20003fc4070 */
[----:B------:R-:W-:Y:S01]  /*0cf0*/  @!P5 IMAD.IADD R10, R10, 0x1, -R7 ;  /* 0x000000010a0ad824 */ /* 0x000fe200078e0a07 */
[----:B------:R-:W-:Y:S01]  /*0d00*/  ISETP.GT.U32.AND P5, PT, R7, R14, PT ;  /* 0x0000000e0700720c */ /* 0x000fe20003fa4070 */
[----:B------:R-:W-:Y:S01]  /*0d10*/  IMAD.HI.U32 R16, R3, R24, RZ ;  /* 0x0000001803107227 */ /* 0x000fe200078e00ff */
[C---:B------:R-:W-:Y:S02]  /*0d20*/  LOP3.LUT R53, R4.reuse, 0x84, RZ, 0xfc, !PT ;  /* 0x0000008404357812 */ /* 0x040fe400078efcff */
[C---:B------:R-:W-:Y:S01]  /*0d30*/  LOP3.LUT R54, R4.reuse, 0x90, RZ, 0xfc, !PT ;  /* 0x0000009004367812 */ /* 0x040fe200078efcff */
[----:B------:R-:W-:Y:S01]  /*0d40*/  IMAD.MOV R15, RZ, RZ, -R15 ;  /* 0x000000ffff0f7224 */ /* 0x000fe200078e0a0f */
[----:B------:R-:W-:Y:S01]  /*0d50*/  IABS R210, R53 ;  /* 0x0000003500d27213 */ /* 0x000fe20000000000 */
[----:B------:R-:W-:Y:S01]  /*0d60*/  IMAD.MOV R18, RZ, RZ, -R16 ;  /* 0x000000ffff127224 */ /* 0x000fe200078e0a10 */
[----:B------:R-:W-:Y:S01]  /*0d70*/  LOP3.LUT R55, R4, 0xa4, RZ, 0xfc, !PT ;  /* 0x000000a404377812 */ /* 0x000fe200078efcff */
[----:B------:R-:W-:Y:S01]  /*0d80*/  @!P2 IMAD.MOV R9, RZ, RZ, -R9 ;  /* 0x000000ffff09a224 */ /* 0x000fe200078e0a09 */
[----:B------:R-:W-:Y:S01]  /*0d90*/  ISETP.GE.AND P2, PT, R19, RZ, PT ;  /* 0x000000ff1300720c */ /* 0x000fe20003f46270 */
[C---:B------:R-:W-:Y:S01]  /*0da0*/  IMAD R16, R7.reuse, R15, R22 ;  /* 0x0000000f07107224 */ /* 0x040fe200078e0216 */
[----:B------:R-:W-:Y:S01]  /*0db0*/  IABS R19, R26 ;  /* 0x0000001a00137213 */ /* 0x000fe20000000000 */
[----:B------:R-:W-:Y:S01]  /*0dc0*/  @!P0 IMAD.MOV R6, RZ, RZ, -R6 ;  /* 0x000000ffff068224 */ /* 0x000fe200078e0a06 */
[----:B------:R-:W-:Y:S01]  /*0dd0*/  ISETP.GT.U32.AND P0, PT, R7, R12, PT ;  /* 0x0000000c0700720c */ /* 0x000fe20003f04070 */
[--C-:B------:R-:W-:Y:S01]  /*0de0*/  @!P6 IMAD.IADD R13, R13, 0x1, -R7.reuse ;  /* 0x000000010d0de824 */ /* 0x100fe200078e0a07 */
[C---:B------:R-:W-:Y:S01]  /*0df0*/  ISETP.GT.U32.AND P6, PT, R7.reuse, R16, PT ;  /* 0x000000100700720c */ /* 0x040fe20003fc4070 */
[----:B------:R-:W-:Y:S01]  /*0e00*/  @!P5 IMAD.IADD R14, R14, 0x1, -R7 ;  /* 0x000000010e0ed824 */ /* 0x000fe200078e0a07 */
[C---:B------:R-:W-:Y:S01]  /*0e10*/  LOP3.LUT R57, R4.reuse, 0xa8, RZ, 0xfc, !PT ;  /* 0x000000a804397812 */ /* 0x040fe200078efcff */
[----:B------:R-:W-:Y:S01]  /*0e20*/  IMAD.MOV.U32 R22, RZ, RZ, R19 ;  /* 0x000000ffff167224 */ /* 0x000fe200078e0013 */
[C---:B------:R-:W-:Y:S01]  /*0e30*/  LOP3.LUT R59, R4.reuse, 0xac, RZ, 0xfc, !PT ;  /* 0x000000ac043b7812 */ /* 0x040fe200078efcff */
[C---:B------:R-:W-:Y:S01]  /*0e40*/  IMAD R15, R7.reuse, R18, R24 ;  /* 0x00000012070f7224 */ /* 0x040fe200078e0218 */
[----:B------:R-:W-:Y:S01]  /*0e50*/  ISETP.GT.U32.AND P5, PT, R7, R14, PT ;  /* 0x0000000e0700720c */ /* 0x000fe20003fa4070 */
[----:B------:R-:W-:Y:S01]  /*0e60*/  IMAD.HI.U32 R18, R3, R22, RZ ;  /* 0x0000001603127227 */ /* 0x000fe200078e00ff */
[----:B------:R-:W-:-:S02]  /*0e70*/  LOP3.LUT R61, R4, 0xc8, RZ, 0xfc, !PT ;  /* 0x000000c8043d7812 */ /* 0x000fc400078efcff */
[----:B------:R-:W-:Y:S01]  /*0e80*/  LOP3.LUT R17, R4, 0xd8, RZ, 0xfc, !PT ;  /* 0x000000d804117812 */ /* 0x000fe200078efcff */
[----:B------:R-:W-:Y:S01]  /*0e90*/  IMAD.MOV R18, RZ, RZ, -R18 ;  /* 0x000000ffff127224 */ /* 0x000fe200078e0a12 */
[----:B------:R-:W-:Y:S01]  /*0ea0*/  IABS R68, R61 ;  /* 0x0000003d00447213 */ /* 0x000fe20000000000 */
[--C-:B------:R-:W-:Y:S01]  /*0eb0*/  @!P0 IMAD.IADD R12, R12, 0x1, -R7.reuse ;  /* 0x000000010c0c8824 */ /* 0x100fe200078e0a07 */
[----:B------:R-:W-:Y:S01]  /*0ec0*/  ISETP.GE.AND P0, PT, R21, RZ, PT ;  /* 0x000000ff1500720c */ /* 0x000fe20003f06270 */
[----:B------:R-:W-:Y:S01]  /*0ed0*/  @!P6 IMAD.IADD R16, R16, 0x1, -R7 ;  /* 0x000000011010e824 */ /* 0x000fe200078e0a07 */
[----:B------:R-:W-:Y:S01]  /*0ee0*/  LOP3.LUT R21, R4, 0x24, RZ, 0xfc, !PT ;  /* 0x0000002404157812 */ /* 0x000fe200078efcff */
[----:B------:R-:W-:Y:S01]  /*0ef0*/  IMAD R18, R7, R18, R22 ;  /* 0x0000001207127224 */ /* 0x000fe200078e0216 */
[----:B------:R-:W-:Y:S01]  /*0f00*/  ISETP.GE.AND P6, PT, R23, RZ, PT ;  /* 0x000000ff1700720c */ /* 0x000fe20003fc6270 */
[----:B------:R-:W-:Y:S01]  /*0f10*/  @!P1 IMAD.MOV R11, RZ, RZ, -R11 ;  /* 0x000000ffff0b9224 */ /* 0x000fe200078e0a0b */
[C---:B------:R-:W-:Y:S01]  /*0f20*/  ISETP.GT.U32.AND P1, PT, R7.reuse, R13, PT ;  /* 0x0000000d0700720c */ /* 0x040fe20003f24070 */
[----:B------:R-:W-:Y:S01]  /*0f30*/  @!P3 IMAD.MOV R12, RZ, RZ, -R12 ;  /* 0x000000ffff0cb224 */ /* 0x000fe200078e0a0c */
[C---:B------:R-:W-:Y:S01]  /*0f40*/  ISETP.GT.U32.AND P3, PT, R7.reuse, R16, PT ;  /* 0x000000100700720c */ /* 0x040fe20003f64070 */
[----:B------:R-:W-:Y:S01]  /*0f50*/  @!P4 IMAD.MOV R10, RZ, RZ, -R10 ;  /* 0x000000ffff0ac224 */ /* 0x000fe200078e0a0a */
[C---:B------:R-:W-:Y:S01]  /*0f60*/  ISETP.GT.U32.AND P4, PT, R7.reuse, R15, PT ;  /* 0x0000000f0700720c */ /* 0x040fe20003f84070 */
[----:B------:R-:W-:Y:S01]  /*0f70*/  @!P5 IMAD.IADD R14, R14, 0x1, -R7 ;  /* 0x000000010e0ed824 */ /* 0x000fe200078e0a07 */
[----:B------:R-:W-:Y:S01]  /*0f80*/  ISETP.GT.U32.AND P5, PT, R7, R18, PT ;  /* 0x000000120700720c */ /* 0x000fe20003fa4070 */
[----:B------:R-:W-:Y:S01]  /*0f90*/  IMAD.HI.U32 R27, R3, R34, RZ ;  /* 0x00000022031b7227 */ /* 0x000fe200078e00ff */
[----:B------:R-:W-:-:S02]  /*0fa0*/  IABS R24, R21 ;  /* 0x0000001500187213 */ /* 0x000fc40000000000 */
[C---:B------:R-:W-:Y:S01]  /*0fb0*/  LOP3.LUT R23, R4.reuse, 0x30, RZ, 0xfc, !PT ;  /* 0x0000003004177812 */ /* 0x040fe200078efcff */
[----:B------:R-:W-:Y:S01]  /*0fc0*/  @!P0 IMAD.MOV R14, RZ, RZ, -R14 ;  /* 0x000000ffff0e8224 */ /* 0x000fe200078e0a0e */
[----:B------:R-:W-:Y:S01]  /*0fd0*/  LOP3.LUT R22, R4, 0x2c, RZ, 0xfc, !PT ;  /* 0x0000002c04167812 */ /* 0x000fe200078efcff */
[--C-:B------:R-:W-:Y:S01]  /*0fe0*/  @!P1 IMAD.IADD R13, R13, 0x1, -R7.reuse ;  /* 0x000000010d0d9824 */ /* 0x100fe200078e0a07 */
[----:B------:R-:W-:Y:S01]  /*0ff0*/  ISETP.GE.AND P1, PT, R25, RZ, PT ;  /* 0x000000ff1900720c */ /* 0x000fe20003f26270 */
[--C-:B------:R-:W-:Y:S01]  /*1000*/  @!P3 IMAD.IADD R16, R16, 0x1, -R7.reuse ;  /* 0x000000011010b824 */ /* 0x100fe200078e0a07 */
[----:B------:R-:W-:Y:S01]  /*1010*/  ISETP.GE.AND P3, PT, R21, RZ, PT ;  /* 0x000000ff1500720c */ /* 0x000fe20003f66270 */
[--C-:B------:R-:W-:Y:S01]  /*1020*/  @!P4 IMAD.IADD R15, R15, 0x1, -R7.reuse ;  /* 0x000000010f0fc824 */ /* 0x100fe200078e0a07 */
[----:B------:R-:W-:Y:S01]  /*1030*/  LOP3.LUT R21, R4, 0x28, RZ, 0xfc, !PT ;  /* 0x0000002804157812 */ /* 0x000fe200078efcff */
[----:B------:R-:W-:Y:S01]  /*1040*/  @!P5 IMAD.IADD R18, R18, 0x1, -R7 ;  /* 0x000000011212d824 */ /* 0x000fe200078e0a07 */
[----:B------:R-:W-:Y:S01]  /*1050*/  IABS R30, R23 ;  /* 0x00000017001e7213 */ /* 0x000fe20000000000 */
[----:B------:R-:W-:Y:S01]  /*1060*/  @!P2 IMAD.MOV R13, RZ, RZ, -R13 ;  /* 0x000000ffff0da224 */ /* 0x000fe200078e0a0d */
[----:B------:R-:W-:Y:S01]  /*1070*/  ISETP.GE.AND P2, PT, R26, RZ, PT ;  /* 0x000000ff1a00720c */ /* 0x000fe20003f46270 */
[----:B------:R-:W-:Y:S01]  /*1080*/  IMAD.HI.U32 R19, R3, R24, RZ ;  /* 0x0000001803137227 */ /* 0x000fe200078e00ff */
[----:B------:R-:W-:-:S02]  /*1090*/  ISETP.GT.U32.AND P4, PT, R7, R15, PT ;  /* 0x0000000f0700720c */ /* 0x000fc40003f84070 */
[----:B------:R-:W-:Y:S01]  /*10a0*/  IABS R26, R21 ;  /* 0x00000015001a7213 */ /* 0x000fe20000000000 */
[----:B------:R-:W-:Y:S01]  /*10b0*/  IMAD.MOV R19, RZ, RZ, -R19 ;  /* 0x000000ffff137224 */ /* 0x000fe200078e0a13 */
[----:B------:R-:W-:Y:S01]  /*10c0*/  ISETP.GT.U32.AND P5, PT, R7, R18, PT ;  /* 0x000000120700720c */ /* 0x000fe20003fa4070 */
[----:B------:R-:W-:Y:S01]  /*10d0*/  @!P6 IMAD.MOV R16, RZ, RZ, -R16 ;  /* 0x000000ffff10e224 */ /* 0x000fe200078e0a10 */
[----:B------:R-:W-:Y:S01]  /*10e0*/  ISETP.GE.AND P0, PT, R21, RZ, PT ;  /* 0x000000ff1500720c */ /* 0x000fe20003f06270 */
[----:B------:R-:W-:Y:S01]  /*10f0*/  IMAD.HI.U32 R21, R3, R26, RZ ;  /* 0x0000001a03157227 */ /* 0x000fe200078e00ff */
[----:B------:R-:W-:Y:S02]  /*1100*/  IABS R28, R22 ;  /* 0x00000016001c7213 */ /* 0x000fe40000000000 */
[----:B------:R-:W-:Y:S01]  /*1110*/  IABS R76, R17 ;  /* 0x00000011004c7213 */ /* 0x000fe20000000000 */
[----:B------:R-:W-:Y:S01]  /*1120*/  IMAD R19, R7, R19, R24 ;  /* 0x0000001307137224 */ /* 0x000fe200078e0218 */
[----:B------:R-:W-:Y:S01]  /*1130*/  LOP3.LUT R24, R4, 0x34, RZ, 0xfc, !PT ;  /* 0x0000003404187812 */ /* 0x000fe200078efcff */
[----:B------:R-:W-:-:S02]  /*1140*/  IMAD.MOV R21, RZ, RZ, -R21 ;  /* 0x000000ffff157224 */ /* 0x000fc400078e0a15 */
[--C-:B------:R-:W-:Y:S01]  /*1150*/  @!P4 IMAD.IADD R15, R15, 0x1, -R7.reuse ;  /* 0x000000010f0fc824 */ /* 0x100fe200078e0a07 */
[C---:B------:R-:W-:Y:S01]  /*1160*/  ISETP.GT.U32.AND P6, PT, R7.reuse, R19, PT ;  /* 0x000000130700720c */ /* 0x040fe20003fc4070 */
[----:B------:R-:W-:Y:S01]  /*1170*/  @!P5 IMAD.IADD R18, R18, 0x1, -R7 ;  /* 0x000000011212d824 */ /* 0x000fe200078e0a07 */
[----:B------:R-:W-:Y:S01]  /*1180*/  ISETP.GE.AND P4, PT, R22, RZ, PT ;  /* 0x000000ff1600720c */ /* 0x000fe20003f86270 */
[----:B------:R-:W-:Y:S01]  /*1190*/  IMAD R21, R7, R21, R26 ;  /* 0x0000001507157224 */ /* 0x000fe200078e021a */
[----:B------:R-:W-:Y:S01]  /*11a0*/  IABS R32, R24 ;  /* 0x0000001800207213 */ /* 0x000fe20000000000 */
[----:B------:R-:W-:Y:S01]  /*11b0*/  @!P1 IMAD.MOV R15, RZ, RZ, -R15 ;  /* 0x000000ffff0f9224 */ /* 0x000fe200078e0a0f */
[----:B------:R-:W-:Y:S01]  /*11c0*/  ISETP.GE.AND P1, PT, R23, RZ, PT ;  /* 0x000000ff1700720c */ /* 0x000fe20003f26270 */
[----:B------:R-:W-:Y:S01]  /*11d0*/  @!P2 IMAD.MOV R18, RZ, RZ, -R18 ;  /* 0x000000ffff12a224 */ /* 0x000fe200078e0a12 */
[----:B------:R-:W-:Y:S01]  /*11e0*/  ISETP.GT.U32.AND P2, PT, R7, R21, PT ;  /* 0x000000150700720c */ /* 0x000fe20003f44070 */
[----:B------:R-:W-:Y:S01]  /*11f0*/  IMAD.HI.U32 R23, R3, R30, RZ ;  /* 0x0000001e03177227 */ /* 0x000fe200078e00ff */
[----:B------:R-:W-:-:S03]  /*1200*/  ISETP.GE.AND P5, PT, R24, RZ, PT ;  /* 0x000000ff1800720c */ /* 0x000fc60003fa6270 */
[----:B------:R-:W-:Y:S02]  /*1210*/  IMAD.MOV R23, RZ, RZ, -R23 ;  /* 0x000000ffff177224 */ /* 0x000fe400078e0a17 */
[----:B------:R-:W-:Y:S02]  /*1220*/  @!P6 IMAD.IADD R19, R19, 0x1, -R7 ;  /* 0x000000011313e824 */ /* 0x000fe400078e0a07 */
[----:B------:R-:W-:Y:S01]  /*1230*/  IMAD R23, R7, R23, R30 ;  /* 0x0000001707177224 */ /* 0x000fe200078e021e */
[----:B------:R-:W-:Y:S01]  /*1240*/  IABS R30, R31 ;  /* 0x0000001f001e7213 */ /* 0x000fe20000000000 */
[----:B------:R-:W-:Y:S01]  /*1250*/  IMAD.HI.U32 R22, R3, R28, RZ ;  /* 0x0000001c03167227 */ /* 0x000fe200078e00ff */
[----:B------:R-:W-:-:S03]  /*1260*/  ISETP.GT.U32.AND P6, PT, R7, R19, PT ;  /* 0x000000130700720c */ /* 0x000fc60003fc4070 */
[----:B------:R-:W-:Y:S01]  /*1270*/  @!P2 IMAD.IADD R21, R21, 0x1, -R7 ;  /* 0x000000011515a824 */ /* 0x000fe200078e0a07 */
[----:B------:R-:W-:Y:S01]  /*1280*/  ISETP.GT.U32.AND P2, PT, R7, R23, PT ;  /* 0x000000170700720c */ /* 0x000fe20003f44070 */
[----:B------:R-:W-:Y:S02]  /*1290*/  IMAD.MOV R22, RZ, RZ, -R22 ;  /* 0x000000ffff167224 */ /* 0x000fe400078e0a16 */
[----:B------:R-:W-:-:S04]  /*12a0*/  IMAD.HI.U32 R24, R3, R32, RZ ;  /* 0x0000002003187227 */ /* 0x000fc800078e00ff */
[----:B------:R-:W-:Y:S02]  /*12b0*/  IMAD R22, R7, R22, R28 ;  /* 0x0000001607167224 */ /* 0x000fe400078e021c */
[----:B------:R-:W-:Y:S02]  /*12c0*/  @!P6 IMAD.IADD R19, R19, 0x1, -R7 ;  /* 0x000000011313e824 */ /* 0x000fe400078e0a07 */
[----:B------:R-:W-:Y:S01]  /*12d0*/  IMAD.HI.U32 R25, R3, R30, RZ ;  /* 0x0000001e03197227 */ /* 0x000fe200078e00ff */
[----:B------:R-:W-:-:S03]  /*12e0*/  ISETP.GT.U32.AND P6, PT, R7, R22, PT ;  /* 0x000000160700720c */ /* 0x000fc60003fc4070 */
[----:B------:R-:W-:Y:S02]  /*12f0*/  @!P2 IMAD.IADD R23, R23, 0x1, -R7 ;  /* 0x000000011717a824 */ /* 0x000fe400078e0a07 */
[----:B------:R-:W-:Y:S02]  /*1300*/  IMAD.MOV R24, RZ, RZ, -R24 ;  /* 0x000000ffff187224 */ /* 0x000fe400078e0a18 */
[----:B------:R-:W-:Y:S01]  /*1310*/  IMAD.MOV R25, RZ, RZ, -R25 ;  /* 0x000000ffff197224 */ /* 0x000fe200078e0a19 */
[C---:B------:R-:W-:Y:S01]  /*1320*/  ISETP.GT.U32.AND P2, PT, R7.reuse, R23, PT ;  /* 0x000000170700720c */ /* 0x040fe20003f44070 */
[C---:B------:R-:W-:Y:S01]  /*1330*/  IMAD R24, R7.reuse, R24, R32 ;  /* 0x0000001807187224 */ /* 0x040fe200078e0220 */
[----:B------:R-:W-:Y:S01]  /*1340*/  IABS R32, R37 ;  /* 0x0000002500207213 */ /* 0x000fe20000000000 */
[C---:B------:R-:W-:Y:S02]  /*1350*/  IMAD R25, R7.reuse, R25, R30 ;  /* 0x0000001907197224 */ /* 0x040fe400078e021e */
[----:B------:R-:W-:Y:S01]  /*1360*/  @!P6 IMAD.IADD R22, R22, 0x1, -R7 ;  /* 0x000000011616e824 */ /* 0x000fe200078e0a07 */
[----:B------:R-:W-:Y:S01]  /*1370*/  ISETP.GT.U32.AND P6, PT, R7, R21, PT ;  /* 0x000000150700720c */ /* 0x000fe20003fc4070 */
[----:B------:R-:W-:-:S04]  /*1380*/  IMAD.HI.U32 R26, R3, R32, RZ ;  /* 0x00000020031a7227 */ /* 0x000fc800078e00ff */
[----:B------:R-:W-:Y:S02]  /*1390*/  IMAD.MOV R26, RZ, RZ, -R26 ;  /* 0x000000ffff1a7224 */ /* 0x000fe400078e0a1a */
[----:B------:R-:W-:Y:S01]  /*13a0*/  @!P2 IMAD.IADD R23, R23, 0x1, -R7 ;  /* 0x000000011717a824 */ /* 0x000fe200078e0a07 */
[C---:B------:R-:W-:Y:S01]  /*13b0*/  ISETP.GT.U32.AND P2, PT, R7.reuse, R25, PT ;  /* 0x000000190700720c */ /* 0x040fe20003f44070 */
[----:B------:R-:W-:Y:S02]  /*13c0*/  IMAD.MOV R29, RZ, RZ, -R27 ;  /* 0x000000ffff1d7224 */ /* 0x000fe400078e0a1b */
[----:B------:R-:W-:Y:S02]  /*13d0*/  IMAD R27, R7, R26, R32 ;  /* 0x0000001a071b7224 */ /* 0x000fe400078e0220 */
[----:B------:R-:W-:Y:S01]  /*13e0*/  @!P6 IMAD.IADD R21, R21, 0x1, -R7 ;  /* 0x000000011515e824 */ /* 0x000fe200078e0a07 */
[C---:B------:R-:W-:Y:S01]  /*13f0*/  ISETP.GT.U32.AND P6, PT, R7.reuse, R24, PT ;  /* 0x000000180700720c */ /* 0x040fe20003fc4070 */
[C---:B------:R-:W-:Y:S01]  /*1400*/  IMAD R26, R7.reuse, R29, R34 ;  /* 0x0000001d071a7224 */ /* 0x040fe200078e0222 */
[----:B------:R-:W-:Y:S01]  /*1410*/  IABS R34, R42 ;  /* 0x0000002a00227213 */ /* 0x000fe20000000000 */
[----:B------:R-:W-:Y:S01]  /*1420*/  @!P3 IMAD.MOV R19, RZ, RZ, -R19 ;  /* 0x000000ffff13b224 */ /* 0x000fe200078e0a13 */
[----:B------:R-:W-:Y:S01]  /*1430*/  ISETP.GT.U32.AND P3, PT, R7, R22, PT ;  /* 0x000000160700720c */ /* 0x000fe20003f64070 */
[----:B------:R-:W-:-:S04]  /*1440*/  IMAD.HI.U32 R28, R3, R36, RZ ;  /* 0x00000024031c7227 */ /* 0x000fc800078e00ff */
[--C-:B------:R-:W-:Y:S01]  /*1450*/  @!P2 IMAD.IADD R25, R25, 0x1, -R7.reuse ;  /* 0x000000011919a824 */ /* 0x100fe200078e0a07 */
[C---:B------:R-:W-:Y:S01]  /*1460*/  ISETP.GT.U32.AND P2, PT, R7.reuse, R26, PT ;  /* 0x0000001a0700720c */ /* 0x040fe20003f44070 */
[----:B------:R-:W-:Y:S02]  /*1470*/  IMAD.MOV R28, RZ, RZ, -R28 ;  /* 0x000000ffff1c7224 */ /* 0x000fe400078e0a1c */
[----:B------:R-:W-:Y:S01]  /*1480*/  @!P6 IMAD.IADD R24, R24, 0x1, -R7 ;  /* 0x000000011818e824 */ /* 0x000fe200078e0a07 */
[----:B------:R-:W-:Y:S01]  /*1490*/  ISETP.GT.U32.AND P6, PT, R7, R27, PT ;  /* 0x0000001b0700720c */ /* 0x000fe20003fc4070 */
[----:B------:R-:W-:-:S04]  /*14a0*/  IMAD.HI.U32 R29, R3, R34, RZ ;  /* 0x00000022031d7227 */ /* 0x000fc800078e00ff */
[--C-:B------:R-:W-:Y:S01]  /*14b0*/  @!P3 IMAD.IADD R22, R22, 0x1, -R7.reuse ;  /* 0x000000011616b824 */ /* 0x100fe200078e0a07 */
[----:B------:R-:W-:Y:S01]  /*14c0*/  ISETP.GE.AND P3, PT, R31, RZ, PT ;  /* 0x000000ff1f00720c */ /* 0x000fe20003f66270 */
[C---:B------:R-:W-:Y:S01]  /*14d0*/  IMAD R28, R7.reuse, R28, R36 ;  /* 0x0000001c071c7224 */ /* 0x040fe200078e0224 */
[----:B------:R-:W-:Y:S01]  /*14e0*/  IABS R36, R43 ;  /* 0x0000002b00247213 */ /* 0x000fe20000000000 */
[----:B------:R-:W-:Y:S01]  /*14f0*/  @!P2 IMAD.IADD R26, R26, 0x1, -R7 ;  /* 0x000000011a1aa824 */ /* 0x000fe200078e0a07 */
[----:B------:R-:W-:Y:S01]  /*1500*/  ISETP.GT.U32.AND P2, PT, R7, R24, PT ;  /* 0x000000180700720c */ /* 0x000fe20003f44070 */
[----:B------:R-:W-:-:S04]  /*1510*/  IMAD.HI.U32 R31, R3, R38, RZ ;  /* 0x00000026031f7227 */ /* 0x000fc800078e00ff */
[----:B------:R-:W-:Y:S02]  /*1520*/  IMAD.MOV R29, RZ, RZ, -R29 ;  /* 0x000000ffff1d7224 */ /* 0x000fe400078e0a1d */
[----:B------:R-:W-:Y:S01]  /*1530*/  @!P0 IMAD.MOV R21, RZ, RZ, -R21 ;  /* 0x000000ffff158224 */ /* 0x000fe200078e0a15 */
[----:B------:R-:W-:Y:S01]  /*1540*/  ISETP.GT.U32.AND P0, PT, R7, R25, PT ;  /* 0x000000190700720c */ /* 0x000fe20003f04070 */
[----:B------:R-:W-:Y:S01]  /*1550*/  @!P6 IMAD.IADD R27, R27, 0x1, -R7 ;  /* 0x000000011b1be824 */ /* 0x000fe200078e0a07 */
[----:B------:R-:W-:Y:S01]  /*1560*/  ISETP.GT.U32.AND P6, PT, R7, R28, PT ;  /* 0x0000001c0700720c */ /* 0x000fe20003fc4070 */
[----:B------:R-:W-:Y:S02]  /*1570*/  IMAD.MOV R33, RZ, RZ, -R31 ;  /* 0x000000ffff217224 */ /* 0x000fe400078e0a1f */
[----:B------:R-:W-:-:S04]  /*1580*/  IMAD.HI.U32 R30, R3, R36, RZ ;  /* 0x00000024031e7227 */ /* 0x000fc800078e00ff */
[C---:B------:R-:W-:Y:S02]  /*1590*/  IMAD R31, R7.reuse, R29, R34 ;  /* 0x0000001d071f7224 */ /* 0x040fe400078e0222 */
[----:B------:R-:W-:Y:S01]  /*15a0*/  @!P4 IMAD.MOV R22, RZ, RZ, -R22 ;  /* 0x000000ffff16c224 */ /* 0x000fe200078e0a16 */
[C---:B------:R-:W-:Y:S01]  /*15b0*/  ISETP.GT.U32.AND P4, PT, R7.reuse, R27, PT ;  /* 0x0000001b0700720c */ /* 0x040fe20003f84070 */
[----:B------:R-:W-:Y:S02]  /*15c0*/  IMAD.MOV R30, RZ, RZ, -R30 ;  /* 0x000000ffff1e7224 */ /* 0x000fe400078e0a1e */
[----:B------:R-:W-:Y:S01]  /*15d0*/  @!P2 IMAD.IADD R24, R24, 0x1, -R7 ;  /* 0x000000011818a824 */ /* 0x000fe200078e0a07 */
[----:B------:R-:W-:Y:S01]  /*15e0*/  ISETP.GT.U32.AND P2, PT, R7, R31, PT ;  /* 0x0000001f0700720c */ /* 0x000fe20003f44070 */
[----:B------:R-:W-:-:S04]  /*15f0*/  IMAD.HI.U32 R32, R3, R40, RZ ;  /* 0x0000002803207227 */ /* 0x000fc800078e00ff */
[----:B------:R-:W-:Y:S01]  /*1600*/  @!P1 IMAD.MOV R23, RZ, RZ, -R23 ;  /* 0x000000ffff179224 */ /* 0x000fe200078e0a17 */
[C---:B------:R-:W-:Y:S01]  /*1610*/  ISETP.GT.U32.AND P1, PT, R7.reuse, R26, PT ;  /* 0x0000001a0700720c */ /* 0x040fe20003f24070 */
[----:B------:R-:W-:Y:S02]  /*1620*/  IMAD R29, R7, R30, R36 ;  /* 0x0000001e071d7224 */ /* 0x000fe400078e0224 */
[----:B------:R-:W-:Y:S02]  /*1630*/  IMAD.MOV R35, RZ, RZ, -R32 ;  /* 0x000000ffff237224 */ /* 0x000fe400078e0a20 */
[--C-:B------:R-:W-:Y:S01]  /*1640*/  @!P0 IMAD.IADD R25, R25, 0x1, -R7.reuse ;  /* 0x0000000119198824 */ /* 0x100fe200078e0a07 */
[C---:B------:R-:W-:Y:S01]  /*1650*/  ISETP.GT.U32.AND P0, PT, R7.reuse, R29, PT ;  /* 0x0000001d0700720c */ /* 0x040fe20003f04070 */
[C---:B------:R-:W-:Y:S01]  /*1660*/  IMAD R32, R7.reuse, R33, R38 ;  /* 0x0000002107207224 */ /* 0x040fe200078e0226 */
[C---:B------:R-:W-:Y:S01]  /*1670*/  LOP3.LUT R38, R4.reuse, 0x6c, RZ, 0xfc, !PT ;  /* 0x0000006c04267812 */ /* 0x040fe200078efcff */
[----:B------:R-:W-:Y:S01]  /*1680*/  IMAD R30, R7, R35, R40 ;  /* 0x00000023071e7224 */ /* 0x000fe200078e0228 */
[----:B------:R-:W-:Y:S01]  /*1690*/  LOP3.LUT R35, R4, 0x58, RZ, 0xfc, !PT ;  /* 0x0000005804237812 */ /* 0x000fe200078efcff */
[--C-:B------:R-:W-:Y:S01]  /*16a0*/  @!P4 IMAD.IADD R27, R27, 0x1, -R7.reuse ;  /* 0x000000011b1bc824 */ /* 0x100fe200078e0a07 */
[----:B------:R-:W-:Y:S01]  /*16b0*/  ISETP.GT.U32.AND P4, PT, R7, R32, PT ;  /* 0x000000200700720c */ /* 0x000fe20003f84070 */
[--C-:B------:R-:W-:Y:S01]  /*16c0*/  @!P6 IMAD.IADD R28, R28, 0x1, -R7.reuse ;  /* 0x000000011c1ce824 */ /* 0x100fe200078e0a07 */
[----:B------:R-:W-:Y:S01]  /*16d0*/  IABS R34, R35 ;  /* 0x0000002300227213 */ /* 0x000fe20000000000 */
[--C-:B------:R-:W-:Y:S01]  /*16e0*/  @!P2 IMAD.IADD R31, R31, 0x1, -R7.reuse ;  /* 0x000000011f1fa824 */ /* 0x100fe200078e0a07 */
[----:B------:R-:W-:Y:S01]  /*16f0*/  ISETP.GE.AND P2, PT, R39, RZ, PT ;  /* 0x000000ff2700720c */ /* 0x000fe20003f46270 */
[----:B------:R-:W-:Y:S01]  /*1700*/  @!P1 IMAD.IADD R26, R26, 0x1, -R7 ;  /* 0x000000011a1a9824 */ /* 0x000fe200078e0a07 */
[----:B------:R-:W-:Y:S01]  /*1710*/  ISETP.GE.AND P1, PT, R37, RZ, PT ;  /* 0x000000ff2500720c */ /* 0x000fe20003f26270 */
[----:B------:R-:W-:Y:S01]  /*1720*/  @!P5 IMAD.MOV R24, RZ, RZ, -R24 ;  /* 0x000000ffff18d224 */ /* 0x000fe200078e0a18 */
[----:B------:R-:W-:Y:S01]  /*1730*/  ISETP.GT.U32.AND P6, PT, R7, R28, PT ;  /* 0x0000001c0700720c */ /* 0x000fe20003fc4070 */
[----:B------:R-:W-:Y:S01]  /*1740*/  IMAD.HI.U32 R33, R3, R34, RZ ;  /* 0x0000002203217227 */ /* 0x000fe200078e00ff */
[----:B------:R-:W-:-:S02]  /*1750*/  ISETP.GT.U32.AND P5, PT, R7, R31, PT ;  /* 0x0000001f0700720c */ /* 0x000fc40003fa4070 */
[----:B------:R-:W-:Y:S01]  /*1760*/  LOP3.LUT R37, R4, 0x5c, RZ, 0xfc, !PT ;  /* 0x0000005c04257812 */ /* 0x000fe200078efcff */
[----:B------:R-:W-:Y:S01]  /*1770*/  @!P0 IMAD.IADD R29, R29, 0x1, -R7 ;  /* 0x000000011d1d8824 */ /* 0x000fe200078e0a07 */
[----:B------:R-:W-:Y:S01]  /*1780*/  ISETP.GE.AND P0, PT, R41, RZ, PT ;  /* 0x000000ff2900720c */ /* 0x000fe20003f06270 */
[----:B------:R-:W-:Y:S01]  /*1790*/  IMAD.MOV R33, RZ, RZ, -R33 ;  /* 0x000000ffff217224 */ /* 0x000fe200078e0a21 */
[----:B------:R-:W-:Y:S01]  /*17a0*/  IABS R36, R37 ;  /* 0x0000002500247213 */ /* 0x000fe20000000000 */
[----:B------:R-:W-:Y:S01]  /*17b0*/  @!P4 IMAD.IADD R32, R32, 0x1, -R7 ;  /* 0x000000012020c824 */ /* 0x000fe200078e0a07 */
[----:B------:R-:W-:Y:S01]  /*17c0*/  ISETP.GE.AND P4, PT, R42, RZ, PT ;  /* 0x000000ff2a00720c */ /* 0x000fe20003f86270 */
[C---:B------:R-:W-:Y:S01]  /*17d0*/  IMAD R33, R7.reuse, R33, R34 ;  /* 0x0000002107217224 */ /* 0x040fe200078e0222 */
[----:B------:R-:W-:Y:S01]  /*17e0*/  IABS R46, R38 ;  /* 0x00000026002e7213 */ /* 0x000fe20000000000 */
[----:B------:R-:W-:Y:S01]  /*17f0*/  @!P1 IMAD.MOV R27, RZ, RZ, -R27 ;  /* 0x000000ffff1b9224 */ /* 0x000fe200078e0a1b */
[C---:B------:R-:W-:Y:S01]  /*1800*/  ISETP.GT.U32.AND P1, PT, R7.reuse, R32, PT ;  /* 0x000000200700720c */ /* 0x040fe20003f24070 */
[--C-:B------:R-:W-:Y:S01]  /*1810*/  @!P6 IMAD.IADD R28, R28, 0x1, -R7.reuse ;  /* 0x000000011c1ce824 */ /* 0x100fe200078e0a07 */
[----:B------:R-:W-:Y:S01]  /*1820*/  ISETP.GT.U32.AND P6, PT, R7, R30, PT ;  /* 0x0000001e0700720c */ /* 0x000fe20003fc4070 */
[----:B------:R-:W-:Y:S01]  /*1830*/  @!P5 IMAD.IADD R31, R31, 0x1, -R7 ;  /* 0x000000011f1fd824 */ /* 0x000fe200078e0a07 */
[----:B------:R-:W-:Y:S01]  /*1840*/  ISETP.GT.U32.AND P5, PT, R7, R33, PT ;  /* 0x000000210700720c */ /* 0x000fe20003fa4070 */
[----:B------:R-:W-:Y:S01]  /*1850*/  @!P0 IMAD.MOV R28, RZ, RZ, -R28 ;  /* 0x000000ffff1c8224 */ /* 0x000fe200078e0a1c */
[----:B------:R-:W-:Y:S01]  /*1860*/  ISETP.GE.AND P0, PT, R44, RZ, PT ;  /* 0x000000ff2c00720c */ /* 0x000fe20003f06270 */
[----:B------:R-:W-:-:S04]  /*1870*/  IMAD.HI.U32 R34, R3, R36, RZ ;  /* 0x0000002403227227 */ /* 0x000fc800078e00ff */
[----:B------:R-:W-:Y:S01]  /*1880*/  @!P3 IMAD.MOV R25, RZ, RZ, -R25 ;  /* 0x000000ffff19b224 */ /* 0x000fe200078e0a19 */
[----:B------:R-:W-:Y:S01]  /*1890*/  ISETP.GT.U32.AND P3, PT, R7, R29, PT ;  /* 0x0000001d0700720c */ /* 0x000fe20003f64070 */
[----:B------:R-:W-:Y:S02]  /*18a0*/  IMAD.MOV R34, RZ, RZ, -R34 ;  /* 0x000000ffff227224 */ /* 0x000fe400078e0a22 */
[----:B------:R-:W-:Y:S01]  /*18b0*/  @!P2 IMAD.MOV R26, RZ, RZ, -R26 ;  /* 0x000000ffff1aa224 */ /* 0x000fe200078e0a1a */
[----:B------:R-:W-:Y:S01]  /*18c0*/  ISETP.GE.AND P2, PT, R43, RZ, PT ;  /* 0x000000ff2b00720c */ /* 0x000fe20003f46270 */
[--C-:B------:R-:W-:Y:S01]  /*18d0*/  @!P1 IMAD.IADD R32, R32, 0x1, -R7.reuse ;  /* 0x0000000120209824 */ /* 0x100fe200078e0a07 */
[----:B------:R-:W-:Y:S01]  /*18e0*/  ISETP.GE.AND P1, PT, R35, RZ, PT ;  /* 0x000000ff2300720c */ /* 0x000fe20003f26270 */
[----:B------:R-:W-:Y:S01]  /*18f0*/  IMAD R34, R7, R34, R36 ;  /* 0x0000002207227224 */ /* 0x000fe200078e0224 */
[C---:B------:R-:W-:Y:S01]  /*1900*/  LOP3.LUT R35, R4.reuse, 0x60, RZ, 0xfc, !PT ;  /* 0x0000006004237812 */ /* 0x040fe200078efcff */
[----:B------:R-:W-:Y:S01]  /*1910*/  @!P5 IMAD.IADD R33, R33, 0x1, -R7 ;  /* 0x000000012121d824 */ /* 0x000fe200078e0a07 */
[----:B------:R-:W-:Y:S01]  /*1920*/  LOP3.LUT R36, R4, 0x64, RZ, 0xfc, !PT ;  /* 0x0000006404247812 */ /* 0x000fe200078efcff */
[----:B------:R-:W-:Y:S01]  /*1930*/  @!P4 IMAD.MOV R31, RZ, RZ, -R31 ;  /* 0x000000ffff1fc224 */ /* 0x000fe200078e0a1f */
[----:B------:R-:W-:Y:S01]  /*1940*/  IABS R40, R35 ;  /* 0x0000002300287213 */ /* 0x000fe20000000000 */
[----:B------:R-:W-:Y:S01]  /*1950*/  @!P0 IMAD.MOV R32, RZ, RZ, -R32 ;  /* 0x000000ffff208224 */ /* 0x000fe200078e0a20 */
[----:B------:R-:W-:Y:S01]  /*1960*/  ISETP.GT.U32.AND P4, PT, R7, R33, PT ;  /* 0x000000210700720c */ /* 0x000fe20003f84070 */
[--C-:B------:R-:W-:Y:S01]  /*1970*/  @!P3 IMAD.IADD R29, R29, 0x1, -R7.reuse ;  /* 0x000000011d1db824 */ /* 0x100fe200078e0a07 */
[----:B------:R-:W-:Y:S01]  /*1980*/  ISETP.GT.U32.AND P0, PT, R7, R34, PT ;  /* 0x000000220700720c */ /* 0x000fe20003f04070 */
[----:B------:R-:W-:Y:S01]  /*1990*/  @!P6 IMAD.IADD R30, R30, 0x1, -R7 ;  /* 0x000000011e1ee824 */ /* 0x000fe200078e0a07 */
[----:B------:R-:W-:Y:S01]  /*19a0*/  IABS R42, R36 ;  /* 0x00000024002a7213 */ /* 0x000fe20000000000 */
[----:B------:R-:W-:Y:S01]  /*19b0*/  @!P2 IMAD.MOV R29, RZ, RZ, -R29 ;  /* 0x000000ffff1da224 */ /* 0x000fe200078e0a1d */
[----:B------:R-:W-:Y:S01]  /*19c0*/  ISETP.GE.AND P5, PT, R35, RZ, PT ;  /* 0x000000ff2300720c */ /* 0x000fe20003fa6270 */
[----:B------:R-:W-:Y:S01]  /*19d0*/  IMAD.HI.U32 R35, R3, R40, RZ ;  /* 0x0000002803237227 */ /* 0x000fe200078e00ff */
[----:B------:R-:W-:-:S02]  /*19e0*/  ISETP.GE.AND P2, PT, R36, RZ, PT ;  /* 0x000000ff2400720c */ /* 0x000fc40003f46270 */
[----:B------:R-:W-:Y:S01]  /*19f0*/  ISETP.GT.U32.AND P6, PT, R7, R30, PT ;  /* 0x0000001e0700720c */ /* 0x000fe20003fc4070 */
[----:B------:R-:W-:Y:S01]  /*1a00*/  IMAD.HI.U32 R36, R3, R42, RZ ;  /* 0x0000002a03247227 */ /* 0x000fe200078e00ff */
[----:B------:R-:W-:-:S03]  /*1a10*/  ISETP.GE.AND P3, PT, R45, RZ, PT ;  /* 0x000000ff2d00720c */ /* 0x000fc60003f66270 */
[----:B------:R-:W-:Y:S02]  /*1a20*/  IMAD.MOV R35, RZ, RZ, -R35 ;  /* 0x000000ffff237224 */ /* 0x000fe400078e0a23 */
[----:B------:R-:W-:Y:S02]  /*1a30*/  IMAD.MOV R39, RZ, RZ, -R36 ;  /* 0x000000ffff277224 */ /* 0x000fe400078e0a24 */
[--C-:B------:R-:W-:Y:S01]  /*1a40*/  @!P4 IMAD.IADD R33, R33, 0x1, -R7.reuse ;  /* 0x000000012121c824 */ /* 0x100fe200078e0a07 */
[----:B------:R-:W-:Y:S01]  /*1a50*/  ISETP.GE.AND P4, PT, R38, RZ, PT ;  /* 0x000000ff2600720c */ /* 0x000fe20003f86270 */
[----:B------:R-:W-:Y:S02]  /*1a60*/  @!P0 IMAD.IADD R34, R34, 0x1, -R7 ;  /* 0x0000000122228824 */ /* 0x000fe400078e0a07 */
[C---:B------:R-:W-:Y:S02]  /*1a70*/  IMAD R36, R7.reuse, R35, R40 ;  /* 0x0000002307247224 */ /* 0x040fe400078e0228 */
[----:B------:R-:W-:Y:S01]  /*1a80*/  @!P1 IMAD.MOV R33, RZ, RZ, -R33 ;  /* 0x000000ffff219224 */ /* 0x000fe200078e0a21 */
[C---:B------:R-:W-:Y:S01]  /*1a90*/  ISETP.GT.U32.AND P0, PT, R7.reuse, R34, PT ;  /* 0x000000220700720c */ /* 0x040fe20003f04070 */
[----:B------:R-:W-:Y:S01]  /*1aa0*/  @!P6 IMAD.IADD R30, R30, 0x1, -R7 ;  /* 0x000000011e1ee824 */ /* 0x000fe200078e0a07 */
[C---:B------:R-:W-:Y:S01]  /*1ab0*/  ISETP.GT.U32.AND P1, PT, R7.reuse, R36, PT ;  /* 0x000000240700720c */ /* 0x040fe20003f24070 */
[----:B------:R-:W-:Y:S01]  /*1ac0*/  IMAD R35, R7, R39, R42 ;  /* 0x0000002707237224 */ /* 0x000fe200078e022a */
[----:B------:R-:W-:Y:S01]  /*1ad0*/  ISETP.GE.AND P6, PT, R37, RZ, PT ;  /* 0x000000ff2500720c */ /* 0x000fe20003fc6270 */
[----:B------:R-:W-:Y:S01]  /*1ae0*/  @!P3 IMAD.MOV R30, RZ, RZ, -R30 ;  /* 0x000000ffff1eb224 */ /* 0x000fe200078e0a1e */
[C---:B------:R-:W-:Y:S01]  /*1af0*/  LOP3.LUT R37, R4.reuse, 0x68, RZ, 0xfc, !PT ;  /* 0x0000006804257812 */ /* 0x040fe200078efcff */
[----:B------:R-:W-:Y:S01]  /*1b00*/  IMAD.HI.U32 R38, R3, R46, RZ ;  /* 0x0000002e03267227 */ /* 0x000fe200078e00ff */
[----:B------:R-:W-:-:S02]  /*1b10*/  LOP3.LUT R39, R4, 0x70, RZ, 0xfc, !PT ;  /* 0x0000007004277812 */ /* 0x000fc400078efcff */
[----:B------:R-:W-:Y:S01]  /*1b20*/  IABS R44, R37 ;  /* 0x00000025002c7213 */ /* 0x000fe20000000000 */
[----:B------:R-:W-:Y:S01]  /*1b30*/  IMAD.MOV R38, RZ, RZ, -R38 ;  /* 0x000000ffff267224 */ /* 0x000fe200078e0a26 */
[----:B------:R-:W-:Y:S01]  /*1b40*/  ISETP.GE.AND P3, PT, R37, RZ, PT ;  /* 0x000000ff2500720c */ /* 0x000fe20003f66270 */
[--C-:B------:R-:W-:Y:S01]  /*1b50*/  @!P0 IMAD.IADD R34, R34, 0x1, -R7.reuse ;  /* 0x0000000122228824 */ /* 0x100fe200078e0a07 */
[----:B------:R-:W-:Y:S01]  /*1b60*/  IABS R40, R39 ;  /* 0x0000002700287213 */ /* 0x000fe20000000000 */
[----:B------:R-:W-:Y:S01]  /*1b70*/  @!P1 IMAD.IADD R36, R36, 0x1, -R7 ;  /* 0x0000000124249824 */ /* 0x000fe200078e0a07 */
[----:B------:R-:W-:Y:S01]  /*1b80*/  ISETP.GE.AND P0, PT, R39, RZ, PT ;  /* 0x000000ff2700720c */ /* 0x000fe20003f06270 */
[----:B------:R-:W-:Y:S01]  /*1b90*/  @!P6 IMAD.MOV R34, RZ, RZ, -R34 ;  /* 0x000000ffff22e224 */ /* 0x000fe200078e0a22 */
[----:B------:R-:W-:Y:S01]  /*1ba0*/  ISETP.GT.U32.AND P6, PT, R7, R35, PT ;  /* 0x000000230700720c */ /* 0x000fe20003fc4070 */
[----:B------:R-:W-:Y:S01]  /*1bb0*/  IMAD.HI.U32 R37, R3, R44, RZ ;  /* 0x0000002c03257227 */ /* 0x000fe200078e00ff */
[----:B------:R-:W-:-:S03]  /*1bc0*/  ISETP.GT.U32.AND P1, PT, R7, R36, PT ;  /* 0x000000240700720c */ /* 0x000fc60003f24070 */
[----:B------:R-:W-:Y:S02]  /*1bd0*/  IMAD.MOV R37, RZ, RZ, -R37 ;  /* 0x000000ffff257224 */ /* 0x000fe400078e0a25 */
[----:B------:R-:W-:-:S04]  /*1be0*/  IMAD.HI.U32 R39, R3, R40, RZ ;  /* 0x0000002803277227 */ /* 0x000fc800078e00ff */
[----:B------:R-:W-:Y:S01]  /*1bf0*/  IMAD R37, R7, R37, R44 ;  /* 0x0000002507257224 */ /* 0x000fe200078e022c */
[----:B------:R-:W-:Y:S01]  /*1c00*/  IABS R44, R47 ;  /* 0x0000002f002c7213 */ /* 0x000fe20000000000 */
[--C-:B------:R-:W-:Y:S02]  /*1c10*/  @!P6 IMAD.IADD R35, R35, 0x1, -R7.reuse ;  /* 0x000000012323e824 */ /* 0x100fe400078e0a07 */
[----:B------:R-:W-:Y:S01]  /*1c20*/  @!P1 IMAD.IADD R36, R36, 0x1, -R7 ;  /* 0x0000000124249824 */ /* 0x000fe200078e0a07 */
[C---:B------:R-:W-:Y:S01]  /*1c30*/  ISETP.GT.U32.AND P1, PT, R7.reuse, R37, PT ;  /* 0x000000250700720c */ /* 0x040fe20003f24070 */
[C---:B------:R-:W-:Y:S01]  /*1c40*/  IMAD R38, R7.reuse, R38, R46 ;  /* 0x0000002607267224 */ /* 0x040fe200078e022e */
[----:B------:R-:W-:Y:S01]  /*1c50*/  ISETP.GT.U32.AND P6, PT, R7, R35, PT ;  /* 0x000000230700720c */ /* 0x000fe20003fc4070 */
[----:B------:R-:W-:Y:S01]  /*1c60*/  IMAD.MOV R39, RZ, RZ, -R39 ;  /* 0x000000ffff277224 */ /* 0x000fe200078e0a27 */
[----:B------:R-:W-:Y:S01]  /*1c70*/  IABS R46, R49 ;  /* 0x00000031002e7213 */ /* 0x000fe20000000000 */
[----:B------:R-:W-:-:S02]  /*1c80*/  @!P5 IMAD.MOV R36, RZ, RZ, -R36 ;  /* 0x000000ffff24d224 */ /* 0x000fc400078e0a24 */
[----:B------:R-:W-:Y:S02]  /*1c90*/  IMAD R39, R7, R39, R40 ;  /* 0x0000002707277224 */ /* 0x000fe400078e0228 */
[----:B------:R-:W-:-:S03]  /*1ca0*/  IMAD.HI.U32 R40, R3, R44, RZ ;  /* 0x0000002c03287227 */ /* 0x000fc600078e00ff */
[----:B------:R-:W-:Y:S01]  /*1cb0*/  ISETP.GT.U32.AND P5, PT, R7, R39, PT ;  /* 0x000000270700720c */ /* 0x000fe20003fa4070 */
[--C-:B------:R-:W-:Y:S02]  /*1cc0*/  @!P1 IMAD.IADD R37, R37, 0x1, -R7.reuse ;  /* 0x0000000125259824 */ /* 0x100fe400078e0a07 */
[----:B------:R-:W-:Y:S01]  /*1cd0*/  @!P6 IMAD.IADD R35, R35, 0x1, -R7 ;  /* 0x000000012323e824 */ /* 0x000fe200078e0a07 */
[----:B------:R-:W-:Y:S01]  /*1ce0*/  ISETP.GT.U32.AND P6, PT, R7, R38, PT ;  /* 0x000000260700720c */ /* 0x000fe20003fc4070 */
[----:B------:R-:W-:Y:S01]  /*1cf0*/  IMAD.HI.U32 R41, R3, R46, RZ ;  /* 0x0000002e03297227 */ /* 0x000fe200078e00ff */
[----:B------:R-:W-:-:S03]  /*1d00*/  ISETP.GT.U32.AND P1, PT, R7, R37, PT ;  /* 0x000000250700720c */ /* 0x000fc60003f24070 */
[----:B------:R-:W-:Y:S02]  /*1d10*/  IMAD.MOV R40, RZ, RZ, -R40 ;  /* 0x000000ffff287224 */ /* 0x000fe400078e0a28 */
[----:B------:R-:W-:Y:S02]  /*1d20*/  IMAD.MOV R45, RZ, RZ, -R41 ;  /* 0x000000ffff2d7224 */ /* 0x000fe400078e0a29 */
[C---:B------:R-:W-:Y:S02]  /*1d30*/  IMAD R41, R7.reuse, R40, R44 ;  /* 0x0000002807297224 */ /* 0x040fe400078e022c */
[----:B------:R-:W-:Y:S02]  /*1d40*/  IMAD R40, R7, R45, R46 ;  /* 0x0000002d07287224 */ /* 0x000fe400078e022e */
[----:B------:R-:W-:-:S04]  /*1d50*/  IMAD.HI.U32 R42, R3, R48, RZ ;  /* 0x00000030032a7227 */ /* 0x000fc800078e00ff */
[--C-:B------:R-:W-:Y:S01]  /*1d60*/  @!P1 IMAD.IADD R37, R37, 0x1, -R7.reuse ;  /* 0x0000000125259824 */ /* 0x100fe200078e0a07 */
[C---:B------:R-:W-:Y:S01]  /*1d70*/  ISETP.GT.U32.AND P1, PT, R7.reuse, R40, PT ;  /* 0x000000280700720c */ /* 0x040fe20003f24070 */
[----:B------:R-:W-:Y:S02]  /*1d80*/  @!P6 IMAD.IADD R38, R38, 0x1, -R7 ;  /* 0x000000012626e824 */ /* 0x000fe400078e0a07 */
[----:B------:R-:W-:Y:S02]  /*1d90*/  IMAD.MOV R42, RZ, RZ, -R42 ;  /* 0x000000ffff2a7224 */ /* 0x000fe400078e0a2a */
[----:B------:R-:W-:Y:S01]  /*1da0*/  @!P2 IMAD.MOV R35, RZ, RZ, -R35 ;  /* 0x000000ffff23a224 */ /* 0x000fe200078e0a23 */
[----:B------:R-:W-:Y:S01]  /*1db0*/  ISETP.GT.U32.AND P2, PT, R7, R41, PT ;  /* 0x000000290700720c */ /* 0x000fe20003f44070 */
[----:B------:R-:W-:Y:S01]  /*1dc0*/  @!P5 IMAD.IADD R39, R39, 0x1, -R7 ;  /* 0x000000012727d824 */ /* 0x000fe200078e0a07 */
[----:B------:R-:W-:Y:S01]  /*1dd0*/  ISETP.GT.U32.AND P5, PT, R7, R38, PT ;  /* 0x000000260700720c */ /* 0x000fe20003fa4070 */
[----:B------:R-:W-:-:S04]  /*1de0*/  IMAD.HI.U32 R43, R3, R50, RZ ;  /* 0x00000032032b7227 */ /* 0x000fc800078e00ff */
[C---:B------:R-:W-:Y:S01]  /*1df0*/  IMAD R42, R7.reuse, R42, R48 ;  /* 0x0000002a072a7224 */ /* 0x040fe200078e0230 */
[----:B------:R-:W-:Y:S01]  /*1e00*/  LOP3.LUT R48, R4, 0x88, RZ, 0xfc, !PT ;  /* 0x0000008804307812 */ /* 0x000fe200078efcff */
[----:B------:R-:W-:Y:S02]  /*1e10*/  IMAD.MOV R43, RZ, RZ, -R43 ;  /* 0x000000ffff2b7224 */ /* 0x000fe400078e0a2b */
[----:B------:R-:W-:Y:S01]  /*1e20*/  @!P1 IMAD.IADD R40, R40, 0x1, -R7 ;  /* 0x0000000128289824 */ /* 0x000fe200078e0a07 */
[C---:B------:R-:W-:Y:S01]  /*1e30*/  ISETP.GT.U32.AND P6, PT, R7.reuse, R42, PT ;  /* 0x0000002a0700720c */ /* 0x040fe20003fc4070 */
[----:B------:R-:W-:Y:S01]  /*1e40*/  IMAD R43, R7, R43, R50 ;  /* 0x0000002b072b7224 */ /* 0x000fe200078e0232 */
[----:B------:R-:W-:Y:S01]  /*1e50*/  IABS R46, R48 ;  /* 0x00000030002e7213 */ /* 0x000fe20000000000 */
[----:B------:R-:W-:Y:S01]  /*1e60*/  IMAD.HI.U32 R44, R3, R210, RZ ;  /* 0x000000d2032c7227 */ /* 0x000fe200078e00ff */
[----:B------:R-:W-:-:S03]  /*1e70*/  LOP3.LUT R50, R4, 0x8c, RZ, 0xfc, !PT ;  /* 0x0000008c04327812 */ /* 0x000fc600078efcff */
[----:B------:R-:W-:Y:S01]  /*1e80*/  @!P2 IMAD.IADD R41, R41, 0x1, -R7 ;  /* 0x000000012929a824 */ /* 0x000fe200078e0a07 */
[C---:B------:R-:W-:Y:S01]  /*1e90*/  ISETP.GT.U32.AND P2, PT, R7.reuse, R39, PT ;  /* 0x000000270700720c */ /* 0x040fe20003f44070 */
[----:B------:R-:W-:Y:S01]  /*1ea0*/  @!P3 IMAD.MOV R37, RZ, RZ, -R37 ;  /* 0x000000ffff25b224 */ /* 0x000fe200078e0a25 */
[C---:B------:R-:W-:Y:S01]  /*1eb0*/  ISETP.GT.U32.AND P3, PT, R7.reuse, R40, PT ;  /* 0x000000280700720c */ /* 0x040fe20003f64070 */
[----:B------:R-:W-:Y:S01]  /*1ec0*/  @!P5 IMAD.IADD R38, R38, 0x1, -R7 ;  /* 0x000000012626d824 */ /* 0x000fe200078e0a07 */
[C---:B------:R-:W-:Y:S01]  /*1ed0*/  ISETP.GT.U32.AND P5, PT, R7.reuse, R43, PT ;  /* 0x0000002b0700720c */ /* 0x040fe20003fa4070 */
[----:B------:R-:W-:Y:S01]  /*1ee0*/  IMAD.MOV R45, RZ, RZ, -R44 ;  /* 0x000000ffff2d7224 */ /* 0x000fe200078e0a2c */
[----:B------:R-:W-:Y:S01]  /*1ef0*/  ISETP.GT.U32.AND P1, PT, R7, R41, PT ;  /* 0x000000290700720c */ /* 0x000fe20003f24070 */
[----:B------:R-:W-:Y:S01]  /*1f00*/  IMAD.HI.U32 R44, R3, R46, RZ ;  /* 0x0000002e032c7227 */ /* 0x000fe200078e00ff */
[----:B------:R-:W-:-:S03]  /*1f10*/  IABS R208, R50 ;  /* 0x0000003200d07213 */ /* 0x000fc60000000000 */
[----:B------:R-:W-:Y:S02]  /*1f20*/  IMAD.MOV R44, RZ, RZ, -R44 ;  /* 0x000000ffff2c7224 */ /* 0x000fe400078e0a2c */
[--C-:B------:R-:W-:Y:S02]  /*1f30*/  @!P6 IMAD.IADD R42, R42, 0x1, -R7.reuse ;  /* 0x000000012a2ae824 */ /* 0x100fe400078e0a07 */
[C---:B------:R-:W-:Y:S01]  /*1f40*/  IMAD R209, R7.reuse, R44, R46 ;  /* 0x0000002c07d17224 */ /* 0x040fe200078e022e */
[----:B------:R-:W-:Y:S01]  /*1f50*/  IABS R46, R54 ;  /* 0x00000036002e7213 */ /* 0x000fe20000000000 */
[C---:B------:R-:W-:Y:S01]  /*1f60*/  IMAD R210, R7.reuse, R45, R210 ;  /* 0x0000002d07d27224 */ /* 0x040fe200078e02d2 */
[C---:B------:R-:W-:Y:S01]  /*1f70*/  ISETP.GT.U32.AND P6, PT, R7.reuse, R42, PT ;  /* 0x0000002a0700720c */ /* 0x040fe20003fc4070 */
[--C-:B------:R-:W-:Y:S01]  /*1f80*/  @!P3 IMAD.IADD R40, R40, 0x1, -R7.reuse ;  /* 0x000000012828b824 */ /* 0x100fe200078e0a07 */
[----:B------:R-:W-:Y:S01]  /*1f90*/  ISETP.GT.U32.AND P3, PT, R7, R209, PT ;  /* 0x000000d10700720c */ /* 0x000fe20003f64070 */
[----:B------:R-:W-:Y:S01]  /*1fa0*/  @!P5 IMAD.IADD R43, R43, 0x1, -R7 ;  /* 0x000000012b2bd824 */ /* 0x000fe200078e0a07 */
[----:B------:R-:W-:Y:S01]  /*1fb0*/  ISETP.GE.AND P5, PT, R51, RZ, PT ;  /* 0x000000ff3300720c */ /* 0x000fe20003fa6270 */
[----:B------:R-:W-:Y:S01]  /*1fc0*/  IMAD.HI.U32 R45, R3, R46, RZ ;  /* 0x0000002e032d7227 */ /* 0x000fe200078e00ff */
[----:B------:R-:W-:-:S03]  /*1fd0*/  LOP3.LUT R51, R4, 0x9c, RZ, 0xfc, !PT ;  /* 0x0000009c04337812 */ /* 0x000fc600078efcff */
[--C-:B------:R-:W-:Y:S01]  /*1fe0*/  @!P1 IMAD.IADD R41, R41, 0x1, -R7.reuse ;  /* 0x0000000129299824 */ /* 0x100fe200078e0a07 */
[----:B------:R-:W-:Y:S01]  /*1ff0*/  ISETP.GE.AND P1, PT, R47, RZ, PT ;  /* 0x000000ff2f00720c */ /* 0x000fe20003f26270 */
[----:B------:R-:W-:Y:S01]  /*2000*/  @!P2 IMAD.IADD R39, R39, 0x1, -R7 ;  /* 0x000000012727a824 */ /* 0x000fe200078e0a07 */
[----:B------:R-:W-:Y:S01]  /*2010*/  ISETP.GT.U32.AND P2, PT, R7, R210, PT ;  /* 0x000000d20700720c */ /* 0x000fe20003f44070 */
[----:B------:R-:W-:-:S04]  /*2020*/  IMAD.HI.U32 R44, R3, R208, RZ ;  /* 0x000000d0032c7227 */ /* 0x000fc800078e00ff */
[----:B------:R-:W-:Y:S02]  /*2030*/  IMAD.MOV R45, RZ, RZ, -R45 ;  /* 0x000000ffff2d7224 */ /* 0x000fe400078e0a2d */
[----:B------:R-:W-:Y:S02]  /*2040*/  IMAD.MOV R44, RZ, RZ, -R44 ;  /* 0x000000ffff2c7224 */ /* 0x000fe400078e0a2c */
[--C-:B------:R-:W-:Y:S01]  /*2050*/  @!P6 IMAD.IADD R42, R42, 0x1, -R7.reuse ;  /* 0x000000012a2ae824 */ /* 0x100fe200078e0a07 */
[----:B------:R-:W-:Y:S01]  /*2060*/  ISETP.GE.AND P6, PT, R49, RZ, PT ;  /* 0x000000ff3100720c */ /* 0x000fe20003fc6270 */
[C---:B------:R-:W-:Y:S01]  /*2070*/  IMAD R207, R7.reuse, R45, R46 ;  /* 0x0000002d07cf7224 */ /* 0x040fe200078e022e */
[C---:B------:R-:W-:Y:S01]  /*2080*/  LOP3.LUT R45, R4.reuse, 0x98, RZ, 0xfc, !PT ;  /* 0x00000098042d7812 */ /* 0x040fe200078efcff */
[----:B------:R-:W-:Y:S01]  /*2090*/  IMAD R208, R7, R44, R208 ;  /* 0x0000002c07d07224 */ /* 0x000fe200078e02d0 */
[----:B------:R-:W-:Y:S01]  /*20a0*/  LOP3.LUT R44, R4, 0x94, RZ, 0xfc, !PT ;  /* 0x00000094042c7812 */ /* 0x000fe200078efcff */
[----:B------:R-:W-:Y:S01]  /*20b0*/  @!P3 IMAD.IADD R209, R209, 0x1, -R7 ;  /* 0x00000001d1d1b824 */ /* 0x000fe200078e0a07 */
[C---:B------:R-:W-:Y:S01]  /*20c0*/  ISETP.GT.U32.AND P3, PT, R7.reuse, R43, PT ;  /* 0x0000002b0700720c */ /* 0x040fe20003f64070 */
[----:B------:R-:W-:Y:S01]  /*20d0*/  @!P5 IMAD.MOV R42, RZ, RZ, -R42 ;  /* 0x000000ffff2ad224 */ /* 0x000fe200078e0a2a */
[C---:B------:R-:W-:Y:S01]  /*20e0*/  ISETP.GT.U32.AND P5, PT, R7.reuse, R207, PT ;  /* 0x000000cf0700720c */ /* 0x040fe20003fa4070 */
[----:B------:R-:W-:Y:S01]  /*20f0*/  @!P1 IMAD.MOV R41, RZ, RZ, -R41 ;  /* 0x000000ffff299224 */ /* 0x000fe200078e0a29 */
[C---:B------:R-:W-:Y:S01]  /*2100*/  ISETP.GT.U32.AND P1, PT, R7.reuse, R208, PT ;  /* 0x000000d00700720c */ /* 0x040fe20003f24070 */
[----:B------:R-:W-:Y:S01]  /*2110*/  @!P2 IMAD.IADD R210, R210, 0x1, -R7 ;  /* 0x00000001d2d2a824 */ /* 0x000fe200078e0a07 */
[----:B------:R-:W-:Y:S01]  /*2120*/  ISETP.GE.AND P2, PT, R52, RZ, PT ;  /* 0x000000ff3400720c */ /* 0x000fe20003f46270 */
[----:B------:R-:W-:Y:S01]  /*2130*/  @!P0 IMAD.MOV R39, RZ, RZ, -R39 ;  /* 0x000000ffff278224 */ /* 0x000fe200078e0a27 */
[----:B------:R-:W-:Y:S01]  /*2140*/  IABS R206, R44 ;  /* 0x0000002c00ce7213 */ /* 0x000fe20000000000 */
[----:B------:R-:W-:Y:S01]  /*2150*/  @!P6 IMAD.MOV R40, RZ, RZ, -R40 ;  /* 0x000000ffff28e224 */ /* 0x000fe200078e0a28 */
[----:B------:R-:W-:Y:S01]  /*2160*/  ISETP.GT.U32.AND P0, PT, R7, R210, PT ;  /* 0x000000d20700720c */ /* 0x000fe20003f04070 */
[----:B------:R-:W-:Y:S01]  /*2170*/  @!P4 IMAD.MOV R38, RZ, RZ, -R38 ;  /* 0x000000ffff26c224 */ /* 0x000fe200078e0a26 */
[----:B------:R-:W-:Y:S01]  /*2180*/  IABS R46, R45 ;  /* 0x0000002d002e7213 */ /* 0x000fe20000000000 */
[--C-:B------:R-:W-:Y:S01]  /*2190*/  @!P3 IMAD.IADD R43, R43, 0x1, -R7.reuse ;  /* 0x000000012b2bb824 */ /* 0x100fe200078e0a07 */
[----:B------:R-:W-:Y:S01]  /*21a0*/  ISETP.GE.AND P6, PT, R53, RZ, PT ;  /* 0x000000ff3500720c */ /* 0x000fe20003fc6270 */
        /* <DEDUP_REMOVED lines=9> */
[----:B------:R-:W-:Y:S01]  /*2240*/  IMAD.MOV R44, RZ, RZ, -R44 ;  /* 0x000000ffff2c7224 */ /* 0x000fe200078e0a2c */
[----:B------:R-:W-:Y:S01]  /*2250*/  IABS R48, R51 ;  /* 0x0000003300307213 */ /* 0x000fe20000000000 */
[----:B------:R-:W-:Y:S01]  /*2260*/  @!P0 IMAD.IADD R210, R210, 0x1, -R7 ;  /* 0x00000001d2d28824 */ /* 0x000fe200078e0a07 */
[----:B------:R-:W-:Y:S01]  /*2270*/  ISETP.GE.AND P0, PT, R50, RZ, PT ;  /* 0x000000ff3200720c */ /* 0x000fe20003f06270 */
[----:B------:R-:W-:Y:S01]  /*2280*/  IMAD R206, R7, R44, R206 ;  /* 0x0000002c07ce7224 */ /* 0x000fe200078e02ce */
[----:B------:R-:W-:Y:S01]  /*2290*/  IABS R50, R53 ;  /* 0x0000003500327213 */ /* 0x000fe20000000000 */
[----:B------:R-:W-:Y:S01]  /*22a0*/  IMAD.HI.U32 R44, R3, R46, RZ ;  /* 0x0000002e032c7227 */ /* 0x000fe200078e00ff */
[----:B------:R-:W-:Y:S02]  /*22b0*/  IABS R52, R55 ;  /* 0x0000003700347213 */ /* 0x000fe40000000000 */
[----:B------:R-:W-:Y:S01]  /*22c0*/  ISETP.GT.U32.AND P4, PT, R7, R209, PT ;  /* 0x000000d10700720c */ /* 0x000fe20003f84070 */
[----:B------:R-:W-:-:S02]  /*22d0*/  IMAD.MOV R44, RZ, RZ, -R44 ;  /* 0x000000ffff2c7224 */ /* 0x000fc400078e0a2c */
[----:B------:R-:W-:Y:S01]  /*22e0*/  @!P2 IMAD.IADD R207, R207, 0x1, -R7 ;  /* 0x00000001cfcfa824 */ /* 0x000fe200078e0a07 */
[----:B------:R-:W-:Y:S01]  /*22f0*/  ISETP.GE.AND P2, PT, R45, RZ, PT ;  /* 0x000000ff2d00720c */ /* 0x000fe20003f46270 */
[----:B------:R-:W-:-:S04]  /*2300*/  IMAD.HI.U32 R45, R3, R48, RZ ;  /* 0x00000030032d7227 */ /* 0x000fc800078e00ff */
[----:B------:R-:W-:Y:S02]  /*2310*/  IMAD R44, R7, R44, R46 ;  /* 0x0000002c072c7224 */ /* 0x000fe400078e022e */
[----:B------:R-:W-:-:S04]  /*2320*/  IMAD.HI.U32 R46, R3, R50, RZ ;  /* 0x00000032032e7227 */ /* 0x000fc800078e00ff */
[----:B------:R-:W-:Y:S02]  /*2330*/  IMAD.MOV R45, RZ, RZ, -R45 ;  /* 0x000000ffff2d7224 */ /* 0x000fe400078e0a2d */
[----:B------:R-:W-:Y:S01]  /*2340*/  @!P5 IMAD.IADD R208, R208, 0x1, -R7 ;  /* 0x00000001d0d0d824 */ /* 0x000fe200078e0a07 */
[C---:B------:R-:W-:Y:S01]  /*2350*/  ISETP.GT.U32.AND P5, PT, R7.reuse, R206, PT ;  /* 0x000000ce0700720c */ /* 0x040fe20003fa4070 */
[----:B------:R-:W-:Y:S02]  /*2360*/  IMAD.MOV R49, RZ, RZ, -R46 ;  /* 0x000000ffff317224 */ /* 0x000fe400078e0a2e */
[C---:B------:R-:W-:Y:S01]  /*2370*/  IMAD R46, R7.reuse, R45, R48 ;  /* 0x0000002d072e7224 */ /* 0x040fe200078e0230 */
[----:B------:R-:W-:Y:S01]  /*2380*/  IABS R45, R57 ;  /* 0x00000039002d7213 */ /* 0x000fe20000000000 */
[C---:B------:R-:W-:Y:S01]  /*2390*/  IMAD R48, R7.reuse, R49, R50 ;  /* 0x0000003107307224 */ /* 0x040fe200078e0232 */
[----:B------:R-:W-:Y:S01]  /*23a0*/  LOP3.LUT R49, R4, 0xb0, RZ, 0xfc, !PT ;  /* 0x000000b004317812 */ /* 0x000fe200078efcff */
[----:B------:R-:W-:Y:S01]  /*23b0*/  @!P6 IMAD.MOV R210, RZ, RZ, -R210 ;  /* 0x000000ffffd2e224 */ /* 0x000fe200078e0ad2 */
[C---:B------:R-:W-:Y:S01]  /*23c0*/  ISETP.GT.U32.AND P6, PT, R7.reuse, R46, PT ;  /* 0x0000002e0700720c */ /* 0x040fe20003fc4070 */
[----:B------:R-:W-:Y:S01]  /*23d0*/  @!P0 IMAD.MOV R208, RZ, RZ, -R208 ;  /* 0x000000ffffd08224 */ /* 0x000fe200078e0ad0 */
[----:B------:R-:W-:Y:S01]  /*23e0*/  ISETP.GT.U32.AND P0, PT, R7, R48, PT ;  /* 0x000000300700720c */ /* 0x000fe20003f04070 */
[----:B------:R-:W-:Y:S01]  /*23f0*/  IMAD.HI.U32 R47, R3, R52, RZ ;  /* 0x00000034032f7227 */ /* 0x000fe200078e00ff */
[----:B------:R-:W-:-:S03]  /*2400*/  IABS R56, R49 ;  /* 0x0000003100387213 */ /* 0x000fc60000000000 */
[----:B------:R-:W-:Y:S01]  /*2410*/  @!P5 IMAD.IADD R206, R206, 0x1, -R7 ;  /* 0x00000001ceced824 */ /* 0x000fe200078e0a07 */
[----:B------:R-:W-:Y:S01]  /*2420*/  ISETP.GT.U32.AND P5, PT, R7, R44, PT ;  /* 0x0000002c0700720c */ /* 0x000fe20003fa4070 */
[----:B------:R-:W-:Y:S02]  /*2430*/  IMAD.MOV R47, RZ, RZ, -R47 ;  /* 0x000000ffff2f7224 */ /* 0x000fe400078e0a2f */
[--C-:B------:R-:W-:Y:S01]  /*2440*/  @!P4 IMAD.IADD R209, R209, 0x1, -R7.reuse ;  /* 0x00000001d1d1c824 */ /* 0x100fe200078e0a07 */
[----:B------:R-:W-:Y:S01]  /*2450*/  ISETP.GE.AND P4, PT, R54, RZ, PT ;  /* 0x000000ff3600720c */ /* 0x000fe20003f86270 */
[----:B------:R-:W-:Y:S01]  /*2460*/  @!P6 IMAD.IADD R46, R46, 0x1, -R7 ;  /* 0x000000012e2ee824 */ /* 0x000fe200078e0a07 */
[----:B------:R-:W-:Y:S01]  /*2470*/  IABS R54, R59 ;  /* 0x0000003b00367213 */ /* 0x000fe20000000000 */
[----:B------:R-:W-:Y:S01]  /*2480*/  IMAD R50, R7, R47, R52 ;  /* 0x0000002f07327224 */ /* 0x000fe200078e0234 */
[----:B------:R-:W-:Y:S01]  /*2490*/  ISETP.GE.AND P6, PT, R55, RZ, PT ;  /* 0x000000ff3700720c */ /* 0x000fe20003fc6270 */
[----:B------:R-:W-:Y:S01]  /*24a0*/  IMAD.MOV.U32 R52, RZ, RZ, R45 ;  /* 0x000000ffff347224 */ /* 0x000fe200078e002d */
[----:B------:R-:W-:Y:S01]  /*24b0*/  LOP3.LUT R55, R4, 0xbc, RZ, 0xfc, !PT ;  /* 0x000000bc04377812 */ /* 0x000fe200078efcff */
[----:B------:R-:W-:Y:S01]  /*24c0*/  @!P0 IMAD.IADD R48, R48, 0x1, -R7 ;  /* 0x0000000130308824 */ /* 0x000fe200078e0a07 */
[----:B------:R-:W-:Y:S01]  /*24d0*/  ISETP.GT.U32.AND P0, PT, R7, R46, PT ;  /* 0x0000002e0700720c */ /* 0x000fe20003f04070 */
[----:B------:R-:W-:Y:S01]  /*24e0*/  IMAD.HI.U32 R45, R3, R52, RZ ;  /* 0x00000034032d7227 */ /* 0x000fe200078e00ff */
[----:B------:R-:W-:-:S03]  /*24f0*/  IABS R62, R55 ;  /* 0x00000037003e7213 */ /* 0x000fc60000000000 */
[----:B------:R-:W-:Y:S01]  /*2500*/  @!P5 IMAD.IADD R44, R44, 0x1, -R7 ;  /* 0x000000012c2cd824 */ /* 0x000fe200078e0a07 */
[C---:B------:R-:W-:Y:S01]  /*2510*/  ISETP.GT.U32.AND P5, PT, R7.reuse, R206, PT ;  /* 0x000000ce0700720c */ /* 0x040fe20003fa4070 */
[----:B------:R-:W-:Y:S02]  /*2520*/  IMAD.MOV R45, RZ, RZ, -R45 ;  /* 0x000000ffff2d7224 */ /* 0x000fe400078e0a2d */
[----:B------:R-:W-:Y:S01]  /*2530*/  @!P3 IMAD.MOV R209, RZ, RZ, -R209 ;  /* 0x000000ffffd1b224 */ /* 0x000fe200078e0ad1 */
[C---:B------:R-:W-:Y:S01]  /*2540*/  ISETP.GT.U32.AND P3, PT, R7.reuse, R44, PT ;  /* 0x0000002c0700720c */ /* 0x040fe20003f64070 */
[----:B------:R-:W-:Y:S02]  /*2550*/  IMAD R52, R7, R45, R52 ;  /* 0x0000002d07347224 */ /* 0x000fe400078e0234 */
[----:B------:R-:W-:Y:S02]  /*2560*/  @!P0 IMAD.IADD R46, R46, 0x1, -R7 ;  /* 0x000000012e2e8824 */ /* 0x000fe400078e0a07 */
[----:B------:R-:W-:Y:S01]  /*2570*/  IMAD.HI.U32 R45, R3, R56, RZ ;  /* 0x00000038032d7227 */ /* 0x000fe200078e00ff */
[----:B------:R-:W-:-:S03]  /*2580*/  ISETP.GT.U32.AND P0, PT, R7, R52, PT ;  /* 0x000000340700720c */ /* 0x000fc60003f04070 */
[----:B------:R-:W-:Y:S01]  /*2590*/  @!P5 IMAD.IADD R206, R206, 0x1, -R7 ;  /* 0x00000001ceced824 */ /* 0x000fe200078e0a07 */
[----:B------:R-:W-:Y:S01]  /*25a0*/  ISETP.GT.U32.AND P5, PT, R7, R50, PT ;  /* 0x000000320700720c */ /* 0x000fe20003fa4070 */
[----:B------:R-:W-:Y:S02]  /*25b0*/  IMAD.MOV R45, RZ, RZ, -R45 ;  /* 0x000000ffff2d7224 */ /* 0x000fe400078e0a2d */
[----:B------:R-:W-:Y:S01]  /*25c0*/  @!P4 IMAD.MOV R207, RZ, RZ, -R207 ;  /* 0x000000ffffcfc224 */ /* 0x000fe200078e0acf */
[----:B------:R-:W-:Y:S01]  /*25d0*/  ISETP.GE.AND P4, PT, R51, RZ, PT ;  /* 0x000000ff3300720c */ /* 0x000fe20003f86270 */
[----:B------:R-:W-:Y:S01]  /*25e0*/  IMAD R56, R7, R45, R56 ;  /* 0x0000002d07387224 */ /* 0x000fe200078e0238 */
[----:B------:R-:W-:Y:S01]  /*25f0*/  LOP3.LUT R51, R4, 0xb4, RZ, 0xfc, !PT ;  /* 0x000000b404337812 */ /* 0x000fe200078efcff */
[----:B------:R-:W-:-:S03]  /*2600*/  IMAD.HI.U32 R47, R3, R54, RZ ;  /* 0x00000036032f7227 */ /* 0x000fc600078e00ff */
[----:B------:R-:W-:Y:S01]  /*2610*/  IABS R58, R51 ;  /* 0x00000033003a7213 */ /* 0x000fe20000000000 */
[--C-:B------:R-:W-:Y:S01]  /*2620*/  @!P0 IMAD.IADD R52, R52, 0x1, -R7.reuse ;  /* 0x0000000134348824 */ /* 0x100fe200078e0a07 */
[C---:B------:R-:W-:Y:S01]  /*2630*/  ISETP.GT.U32.AND P0, PT, R7.reuse, R56, PT ;  /* 0x000000380700720c */ /* 0x040fe20003f04070 */
[--C-:B------:R-:W-:Y:S01]  /*2640*/  @!P5 IMAD.IADD R50, R50, 0x1, -R7.reuse ;  /* 0x000000013232d824 */ /* 0x100fe200078e0a07 */
[----:B------:R-:W-:Y:S01]  /*2650*/  ISETP.GT.U32.AND P5, PT, R7, R48, PT ;  /* 0x000000300700720c */ /* 0x000fe20003fa4070 */
[----:B------:R-:W-:Y:S01]  /*2660*/  @!P3 IMAD.IADD R44, R44, 0x1, -R7 ;  /* 0x000000012c2cb824 */ /* 0x000fe200078e0a07 */
[----:B------:R-:W-:Y:S01]  /*2670*/  ISETP.GE.AND P3, PT, R53, RZ, PT ;  /* 0x000000ff3500720c */ /* 0x000fe20003f66270 */
[----:B------:R-:W-:Y:S01]  /*2680*/  IMAD.MOV R47, RZ, RZ, -R47 ;  /* 0x000000ffff2f7224 */ /* 0x000fe200078e0a2f */
[----:B------:R-:W-:Y:S01]  /*2690*/  LOP3.LUT R53, R4, 0xb8, RZ, 0xfc, !PT ;  /* 0x000000b804357812 */ /* 0x000fe200078efcff */
[----:B------:R-:W-:-:S03]  /*26a0*/  IMAD.HI.U32 R45, R3, R58, RZ ;  /* 0x0000003a032d7227 */ /* 0x000fc600078e00ff */
[----:B------:R-:W-:Y:S01]  /*26b0*/  IABS R60, R53 ;  /* 0x00000035003c7213 */ /* 0x000fe20000000000 */
[----:B------:R-:W-:Y:S01]  /*26c0*/  @!P2 IMAD.MOV R44, RZ, RZ, -R44 ;  /* 0x000000ffff2ca224 */ /* 0x000fe200078e0a2c */
[C---:B------:R-:W-:Y:S01]  /*26d0*/  ISETP.GT.U32.AND P2, PT, R7.reuse, R52, PT ;  /* 0x000000340700720c */ /* 0x040fe20003f44070 */
[C---:B------:R-:W-:Y:S02]  /*26e0*/  IMAD R54, R7.reuse, R47, R54 ;  /* 0x0000002f07367224 */ /* 0x040fe400078e0236 */
[----:B------:R-:W-:Y:S02]  /*26f0*/  @!P0 IMAD.IADD R56, R56, 0x1, -R7 ;  /* 0x0000000138388824 */ /* 0x000fe400078e0a07 */
[----:B------:R-:W-:Y:S02]  /*2700*/  IMAD.MOV R45, RZ, RZ, -R45 ;  /* 0x000000ffff2d7224 */ /* 0x000fe400078e0a2d */
[----:B------:R-:W-:Y:S01]  /*2710*/  @!P1 IMAD.MOV R206, RZ, RZ, -R206 ;  /* 0x000000ffffce9224 */ /* 0x000fe200078e0ace */
[C---:B------:R-:W-:Y:S01]  /*2720*/  ISETP.GT.U32.AND P1, PT, R7.reuse, R50, PT ;  /* 0x000000320700720c */ /* 0x040fe20003f24070 */
[----:B------:R-:W-:Y:S01]  /*2730*/  @!P5 IMAD.IADD R48, R48, 0x1, -R7 ;  /* 0x000000013030d824 */ /* 0x000fe200078e0a07 */
[C---:B------:R-:W-:Y:S01]  /*2740*/  ISETP.GT.U32.AND P5, PT, R7.reuse, R54, PT ;  /* 0x000000360700720c */ /* 0x040fe20003fa4070 */
[C---:B------:R-:W-:Y:S01]  /*2750*/  IMAD R58, R7.reuse, R45, R58 ;  /* 0x0000002d073a7224 */ /* 0x040fe200078e023a */
[----:B------:R-:W-:Y:S01]  /*2760*/  ISETP.GT.U32.AND P0, PT, R7, R56, PT ;  /* 0x000000380700720c */ /* 0x000fe20003f04070 */
[----:B------:R-:W-:-:S04]  /*2770*/  IMAD.HI.U32 R45, R3, R62, RZ ;  /* 0x0000003e032d7227 */ /* 0x000fc800078e00ff */
[----:B------:R-:W-:Y:S02]  /*2780*/  IMAD.MOV R45, RZ, RZ, -R45 ;  /* 0x000000ffff2d7224 */ /* 0x000fe400078e0a2d */
[--C-:B------:R-:W-:Y:S01]  /*2790*/  @!P2 IMAD.IADD R52, R52, 0x1, -R7.reuse ;  /* 0x000000013434a824 */ /* 0x100fe200078e0a07 */
[C---:B------:R-:W-:Y:S01]  /*27a0*/  ISETP.GT.U32.AND P2, PT, R7.reuse, R58, PT ;  /* 0x0000003a0700720c */ /* 0x040fe20003f44070 */
[----:B------:R-:W-:Y:S02]  /*27b0*/  IMAD R62, R7, R45, R62 ;  /* 0x0000002d073e7224 */ /* 0x000fe400078e023e */
[--C-:B------:R-:W-:Y:S01]  /*27c0*/  @!P1 IMAD.IADD R50, R50, 0x1, -R7.reuse ;  /* 0x0000000132329824 */ /* 0x100fe200078e0a07 */
[----:B------:R-:W-:Y:S01]  /*27d0*/  ISETP.GE.AND P1, PT, R57, RZ, PT ;  /* 0x000000ff3900720c */ /* 0x000fe20003f26270 */
[--C-:B------:R-:W-:Y:S01]  /*27e0*/  @!P5 IMAD.IADD R54, R54, 0x1, -R7.reuse ;  /* 0x000000013636d824 */ /* 0x100fe200078e0a07 */
[----:B------:R-:W-:Y:S01]  /*27f0*/  LOP3.LUT R57, R4, 0xc0, RZ, 0xfc, !PT ;  /* 0x000000c004397812 */ /* 0x000fe200078efcff */
[----:B------:R-:W-:Y:S01]  /*2800*/  @!P0 IMAD.IADD R56, R56, 0x1, -R7 ;  /* 0x0000000138388824 */ /* 0x000fe200078e0a07 */
[----:B------:R-:W-:Y:S01]  /*2810*/  ISETP.GT.U32.AND P0, PT, R7, R62, PT ;  /* 0x0000003e0700720c */ /* 0x000fe20003f04070 */
[----:B------:R-:W-:Y:S01]  /*2820*/  @!P4 IMAD.MOV R46, RZ, RZ, -R46 ;  /* 0x000000ffff2ec224 */ /* 0x000fe200078e0a2e */
[----:B------:R-:W-:Y:S01]  /*2830*/  ISETP.GE.AND P5, PT, R59, RZ, PT ;  /* 0x000000ff3b00720c */ /* 0x000fe20003fa6270 */
[----:B------:R-:W-:Y:S01]  /*2840*/  IMAD.HI.U32 R47, R3, R60, RZ ;  /* 0x0000003c032f7227 */ /* 0x000fe200078e00ff */
[----:B------:R-:W-:-:S02]  /*2850*/  ISETP.GT.U32.AND P4, PT, R7, R54, PT ;  /* 0x000000360700720c */ /* 0x000fc40003f84070 */
[----:B------:R-:W-:Y:S01]  /*2860*/  IABS R64, R57 ;  /* 0x0000003900407213 */ /* 0x000fe20000000000 */
[----:B------:R-:W-:Y:S01]  /*2870*/  @!P2 IMAD.IADD R58, R58, 0x1, -R7 ;  /* 0x000000013a3aa824 */ /* 0x000fe200078e0a07 */
[----:B------:R-:W-:Y:S01]  /*2880*/  LOP3.LUT R59, R4, 0xc4, RZ, 0xfc, !PT ;  /* 0x000000c4043b7812 */ /* 0x000fe200078efcff */
[----:B------:R-:W-:Y:S01]  /*2890*/  IMAD.MOV R47, RZ, RZ, -R47 ;  /* 0x000000ffff2f7224 */ /* 0x000fe200078e0a2f */
[----:B------:R-:W-:Y:S01]  /*28a0*/  ISETP.GE.AND P2, PT, R49, RZ, PT ;  /* 0x000000ff3100720c */ /* 0x000fe20003f46270 */
[----:B------:R-:W-:Y:S01]  /*28b0*/  IMAD.HI.U32 R45, R3, R64, RZ ;  /* 0x00000040032d7227 */ /* 0x000fe200078e00ff */
[----:B------:R-:W-:-:S03]  /*28c0*/  IABS R66, R59 ;  /* 0x0000003b00427213 */ /* 0x000fc60000000000 */
[C---:B------:R-:W-:Y:S02]  /*28d0*/  IMAD R60, R7.reuse, R47, R60 ;  /* 0x0000002f073c7224 */ /* 0x040fe400078e023c */
[----:B------:R-:W-:Y:S02]  /*28e0*/  IMAD.MOV R47, RZ, RZ, -R45 ;  /* 0x000000ffff2f7224 */ /* 0x000fe400078e0a2d */
[----:B------:R-:W-:Y:S01]  /*28f0*/  @!P0 IMAD.IADD R62, R62, 0x1, -R7 ;  /* 0x000000013e3e8824 */ /* 0x000fe200078e0a07 */
[----:B------:R-:W-:Y:S01]  /*2900*/  ISETP.GT.U32.AND P0, PT, R7, R58, PT ;  /* 0x0000003a0700720c */ /* 0x000fe20003f04070 */
[----:B------:R-:W-:-:S04]  /*2910*/  IMAD.HI.U32 R45, R3, R66, RZ ;  /* 0x00000042032d7227 */ /* 0x000fc800078e00ff */
[----:B------:R-:W-:Y:S01]  /*2920*/  @!P4 IMAD.IADD R54, R54, 0x1, -R7 ;  /* 0x000000013636c824 */ /* 0x000fe200078e0a07 */
[C---:B------:R-:W-:Y:S01]  /*2930*/  ISETP.GT.U32.AND P4, PT, R7.reuse, R60, PT ;  /* 0x0000003c0700720c */ /* 0x040fe20003f84070 */
[----:B------:R-:W-:Y:S01]  /*2940*/  @!P6 IMAD.MOV R50, RZ, RZ, -R50 ;  /* 0x000000ffff32e224 */ /* 0x000fe200078e0a32 */
        /* <DEDUP_REMOVED lines=8> */
[----:B------:R-:W-:Y:S02]  /*29d0*/  IMAD.MOV R45, RZ, RZ, -R45 ;  /* 0x000000ffff2d7224 */ /* 0x000fe400078e0a2d */
[--C-:B------:R-:W-:Y:S01]  /*29e0*/  @!P4 IMAD.IADD R60, R60, 0x1, -R7.reuse ;  /* 0x000000013c3cc824 */ /* 0x100fe200078e0a07 */
[----:B------:R-:W-:Y:S01]  /*29f0*/  ISETP.GE.AND P4, PT, R51, RZ, PT ;  /* 0x000000ff3300720c */ /* 0x000fe20003f86270 */
[--C-:B------:R-:W-:Y:S01]  /*2a00*/  @!P6 IMAD.IADD R62, R62, 0x1, -R7.reuse ;  /* 0x000000013e3ee824 */ /* 0x100fe200078e0a07 */
[C---:B------:R-:W-:Y:S01]  /*2a10*/  LOP3.LUT R51, R4.reuse, 0xd4, RZ, 0xfc, !PT ;  /* 0x000000d404337812 */ /* 0x040fe200078efcff */
[C---:B------:R-:W-:Y:S01]  /*2a20*/  IMAD R68, R7.reuse, R45, R68 ;  /* 0x0000002d07447224 */ /* 0x040fe200078e0244 */
[C---:B------:R-:W-:Y:S01]  /*2a30*/  LOP3.LUT R45, R4.reuse, 0xcc, RZ, 0xfc, !PT ;  /* 0x000000cc042d7812 */ /* 0x040fe200078efcff */
[----:B------:R-:W-:Y:S01]  /*2a40*/  @!P3 IMAD.MOV R48, RZ, RZ, -R48 ;  /* 0x000000ffff30b224 */ /* 0x000fe200078e0a30 */
[C---:B------:R-:W-:Y:S01]  /*2a50*/  ISETP.GT.U32.AND P3, PT, R7.reuse, R60, PT ;  /* 0x0000003c0700720c */ /* 0x040fe20003f64070 */
[----:B------:R-:W-:Y:S01]  /*2a60*/  @!P2 IMAD.MOV R62, RZ, RZ, -R62 ;  /* 0x000000ffff3ea224 */ /* 0x000fe200078e0a3e */
[----:B------:R-:W-:Y:S01]  /*2a70*/  ISETP.GT.U32.AND P2, PT, R7, R68, PT ;  /* 0x000000440700720c */ /* 0x000fe20003f44070 */
[----:B------:R-:W-:Y:S01]  /*2a80*/  @!P5 IMAD.MOV R54, RZ, RZ, -R54 ;  /* 0x000000ffff36d224 */ /* 0x000fe200078e0a36 */
[----:B------:R-:W-:Y:S01]  /*2a90*/  ISETP.GE.AND P5, PT, R53, RZ, PT ;  /* 0x000000ff3500720c */ /* 0x000fe20003fa6270 */
[C---:B------:R-:W-:Y:S01]  /*2aa0*/  IMAD R64, R7.reuse, R47, R64 ;  /* 0x0000002f07407224 */ /* 0x040fe200078e0240 */
[----:B------:R-:W-:Y:S01]  /*2ab0*/  IABS R70, R45 ;  /* 0x0000002d00467213 */ /* 0x000fe20000000000 */
[----:B------:R-:W-:Y:S01]  /*2ac0*/  @!P1 IMAD.MOV R52, RZ, RZ, -R52 ;  /* 0x000000ffff349224 */ /* 0x000fe200078e0a34 */
[----:B------:R-:W-:Y:S01]  /*2ad0*/  LOP3.LUT R47, R4, 0xd0, RZ, 0xfc, !PT ;  /* 0x000000d0042f7812 */ /* 0x000fe200078efcff */
[----:B------:R-:W-:Y:S01]  /*2ae0*/  @!P0 IMAD.IADD R58, R58, 0x1, -R7 ;  /* 0x000000013a3a8824 */ /* 0x000fe200078e0a07 */
[----:B------:R-:W-:-:S02]  /*2af0*/  ISETP.GT.U32.AND P1, PT, R7, R64, PT ;  /* 0x000000400700720c */ /* 0x000fc40003f24070 */
[----:B------:R-:W-:Y:S01]  /*2b00*/  ISETP.GT.U32.AND P0, PT, R7, R66, PT ;  /* 0x000000420700720c */ /* 0x000fe20003f04070 */
[--C-:B------:R-:W-:Y:S01]  /*2b10*/  @!P3 IMAD.IADD R60, R60, 0x1, -R7.reuse ;  /* 0x000000013c3cb824 */ /* 0x100fe200078e0a07 */
[----:B------:R-:W-:Y:S01]  /*2b20*/  IABS R72, R47 ;  /* 0x0000002f00487213 */ /* 0x000fe20000000000 */
[--C-:B------:R-:W-:Y:S01]  /*2b30*/  @!P2 IMAD.IADD R68, R68, 0x1, -R7.reuse ;  /* 0x000000014444a824 */ /* 0x100fe200078e0a07 */
[----:B------:R-:W-:Y:S01]  /*2b40*/  IABS R74, R51 ;  /* 0x00000033004a7213 */ /* 0x000fe20000000000 */
[----:B------:R-:W-:Y:S01]  /*2b50*/  @!P5 IMAD.MOV R60, RZ, RZ, -R60 ;  /* 0x000000ffff3cd224 */ /* 0x000fe200078e0a3c */
[----:B------:R-:W-:Y:S01]  /*2b60*/  ISETP.GE.AND P5, PT, R45, RZ, PT ;  /* 0x000000ff2d00720c */ /* 0x000fe20003fa6270 */
[----:B------:R-:W-:Y:S01]  /*2b70*/  IMAD.HI.U32 R45, R3, R70, RZ ;  /* 0x00000046032d7227 */ /* 0x000fe200078e00ff */
[----:B------:R-:W-:Y:S02]  /*2b80*/  ISETP.GT.U32.AND P2, PT, R7, R68, PT ;  /* 0x000000440700720c */ /* 0x000fe40003f44070 */
[----:B------:R-:W-:Y:S01]  /*2b90*/  ISETP.GE.AND P3, PT, R57, RZ, PT ;  /* 0x000000ff3900720c */ /* 0x000fe20003f66270 */
[----:B------:R-:W-:Y:S01]  /*2ba0*/  @!P1 IMAD.IADD R64, R64, 0x1, -R7 ;  /* 0x0000000140409824 */ /* 0x000fe200078e0a07 */
[----:B------:R-:W-:Y:S01]  /*2bb0*/  ISETP.GE.AND P1, PT, R61, RZ, PT ;  /* 0x000000ff3d00720c */ /* 0x000fe20003f26270 */
[----:B------:R-:W-:Y:S01]  /*2bc0*/  IMAD.MOV R45, RZ, RZ, -R45 ;  /* 0x000000ffff2d7224 */ /* 0x000fe200078e0a2d */
[----:B------:R-:W-:Y:S01]  /*2bd0*/  LOP3.LUT R53, R4, 0xe0, RZ, 0xfc, !PT ;  /* 0x000000e004357812 */ /* 0x000fe200078efcff */
[----:B------:R-:W-:Y:S01]  /*2be0*/  @!P0 IMAD.IADD R66, R66, 0x1, -R7 ;  /* 0x0000000142428824 */ /* 0x000fe200078e0a07 */
[C---:B------:R-:W-:Y:S01]  /*2bf0*/  ISETP.GT.U32.AND P0, PT, R7.reuse, R64, PT ;  /* 0x000000400700720c */ /* 0x040fe20003f04070 */
[----:B------:R-:W-:Y:S01]  /*2c00*/  IMAD R20, R7, R45, R70 ;  /* 0x0000002d07147224 */ /* 0x000fe200078e0246 */
[----:B------:R-:W-:Y:S01]  /*2c10*/  IABS R80, R53 ;  /* 0x0000003500507213 */ /* 0x000fe20000000000 */
[----:B------:R-:W-:Y:S01]  /*2c20*/  IMAD.HI.U32 R49, R3, R74, RZ ;  /* 0x0000004a03317227 */ /* 0x000fe200078e00ff */
[----:B------:R-:W-:-:S02]  /*2c30*/  ISETP.GE.AND P6, PT, R59, RZ, PT ;  /* 0x000000ff3b00720c */ /* 0x000fc40003fc6270 */
[----:B------:R-:W-:Y:S01]  /*2c40*/  LOP3.LUT R57, R4, 0xe8, RZ, 0xfc, !PT ;  /* 0x000000e804397812 */ /* 0x000fe200078efcff */
[----:B------:R-:W-:Y:S01]  /*2c50*/  @!P2 IMAD.IADD R68, R68, 0x1, -R7 ;  /* 0x000000014444a824 */ /* 0x000fe200078e0a07 */
[----:B------:R-:W-:Y:S01]  /*2c60*/  ISETP.GT.U32.AND P2, PT, R7, R20, PT ;  /* 0x000000140700720c */ /* 0x000fe20003f44070 */
[----:B------:R-:W-:Y:S01]  /*2c70*/  IMAD.MOV R49, RZ, RZ, -R49 ;  /* 0x000000ffff317224 */ /* 0x000fe200078e0a31 */
[----:B------:R-:W-:Y:S01]  /*2c80*/  LOP3.LUT R45, R4, 0xdc, RZ, 0xfc, !PT ;  /* 0x000000dc042d7812 */ /* 0x000fe200078efcff */
[----:B------:R-:W-:Y:S01]  /*2c90*/  @!P1 IMAD.MOV R68, RZ, RZ, -R68 ;  /* 0x000000ffff449224 */ /* 0x000fe200078e0a44 */
[----:B------:R-:W-:Y:S01]  /*2ca0*/  IABS R84, R57 ;  /* 0x0000003900547213 */ /* 0x000fe20000000000 */
[----:B------:R-:W-:Y:S01]  /*2cb0*/  @!P0 IMAD.IADD R64, R64, 0x1, -R7 ;  /* 0x0000000140408824 */ /* 0x000fe200078e0a07 */
[----:B------:R-:W-:Y:S01]  /*2cc0*/  ISETP.GE.AND P0, PT, R47, RZ, PT ;  /* 0x000000ff2f00720c */ /* 0x000fe20003f06270 */
[----:B------:R-:W-:Y:S01]  /*2cd0*/  IMAD.HI.U32 R47, R3, R72, RZ ;  /* 0x00000048032f7227 */ /* 0x000fe200078e00ff */
[----:B------:R-:W-:-:S02]  /*2ce0*/  IABS R78, R45 ;  /* 0x0000002d004e7213 */ /* 0x000fc40000000000 */
[C---:B------:R-:W-:Y:S01]  /*2cf0*/  LOP3.LUT R59, R4.reuse, 0xf0, RZ, 0xfc, !PT ;  /* 0x000000f0043b7812 */ /* 0x040fe200078efcff */
[----:B------:R-:W-:Y:S01]  /*2d00*/  IMAD.MOV R47, RZ, RZ, -R47 ;  /* 0x000000ffff2f7224 */ /* 0x000fe200078e0a2f */
[----:B------:R-:W-:Y:S01]  /*2d10*/  LOP3.LUT R61, R4, 0xf4, RZ, 0xfc, !PT ;  /* 0x000000f4043d7812 */ /* 0x000fe200078efcff */
[----:B------:R-:W-:Y:S01]  /*2d20*/  @!P2 IMAD.IADD R20, R20, 0x1, -R7 ;  /* 0x000000011414a824 */ /* 0x000fe200078e0a07 */
[----:B------:R-:W-:Y:S01]  /*2d30*/  IABS R88, R59 ;  /* 0x0000003b00587213 */ /* 0x000fe20000000000 */
[C---:B------:R-:W-:Y:S01]  /*2d40*/  IMAD R72, R7.reuse, R47, R72 ;  /* 0x0000002f07487224 */ /* 0x040fe200078e0248 */
[----:B------:R-:W-:Y:S01]  /*2d50*/  IABS R90, R61 ;  /* 0x0000003d005a7213 */ /* 0x000fe20000000000 */
[C---:B------:R-:W-:Y:S01]  /*2d60*/  IMAD R74, R7.reuse, R49, R74 ;  /* 0x00000031074a7224 */ /* 0x040fe200078e024a */
[C---:B------:R-:W-:Y:S01]  /*2d70*/  ISETP.GT.U32.AND P2, PT, R7.reuse, R20, PT ;  /* 0x000000140700720c */ /* 0x040fe20003f44070 */
[----:B------:R-:W-:Y:S01]  /*2d80*/  @!P4 IMAD.MOV R58, RZ, RZ, -R58 ;  /* 0x000000ffff3ac224 */ /* 0x000fe200078e0a3a */
[C---:B------:R-:W-:Y:S01]  /*2d90*/  ISETP.GT.U32.AND P1, PT, R7.reuse, R72, PT ;  /* 0x000000480700720c */ /* 0x040fe20003f24070 */
[----:B------:R-:W-:Y:S01]  /*2da0*/  @!P3 IMAD.MOV R64, RZ, RZ, -R64 ;  /* 0x000000ffff40b224 */ /* 0x000fe200078e0a40 */
[----:B------:R-:W-:Y:S01]  /*2db0*/  ISETP.GT.U32.AND P4, PT, R7, R66, PT ;  /* 0x000000420700720c */ /* 0x000fe20003f84070 */
[----:B------:R-:W-:Y:S01]  /*2dc0*/  IMAD.HI.U32 R47, R3, R80, RZ ;  /* 0x00000050032f7227 */ /* 0x000fe200078e00ff */
[----:B------:R-:W-:-:S03]  /*2dd0*/  ISETP.GE.AND P3, PT, R17, RZ, PT ;  /* 0x000000ff1100720c */ /* 0x000fc60003f66270 */
[----:B------:R-:W-:-:S04]  /*2de0*/  IMAD.HI.U32 R17, R3, R76, RZ ;  /* 0x0000004c03117227 */ /* 0x000fc800078e00ff */
[--C-:B------:R-:W-:Y:S01]  /*2df0*/  @!P2 IMAD.IADD R20, R20, 0x1, -R7.reuse ;  /* 0x000000011414a824 */ /* 0x100fe200078e0a07 */
[----:B------:R-:W-:Y:S01]  /*2e00*/  ISETP.GT.U32.AND P2, PT, R7, R74, PT ;  /* 0x0000004a0700720c */ /* 0x000fe20003f44070 */
[----:B------:R-:W-:Y:S02]  /*2e10*/  @!P1 IMAD.IADD R72, R72, 0x1, -R7 ;  /* 0x0000000148489824 */ /* 0x000fe400078e0a07 */
[----:B------:R-:W-:Y:S02]  /*2e20*/  IMAD.MOV R17, RZ, RZ, -R17 ;  /* 0x000000ffff117224 */ /* 0x000fe400078e0a11 */
[----:B------:R-:W-:Y:S01]  /*2e30*/  IMAD.HI.U32 R49, R3, R82, RZ ;  /* 0x0000005203317227 */ /* 0x000fe200078e00ff */
[----:B------:R-:W-:-:S03]  /*2e40*/  ISETP.GT.U32.AND P1, PT, R7, R72, PT ;  /* 0x000000480700720c */ /* 0x000fc60003f24070 */
[----:B------:R-:W-:Y:S02]  /*2e50*/  IMAD R76, R7, R17, R76 ;  /* 0x00000011074c7224 */ /* 0x000fe400078e024c */
[----:B------:R-:W-:Y:S02]  /*2e60*/  IMAD.MOV R47, RZ, RZ, -R47 ;  /* 0x000000ffff2f7224 */ /* 0x000fe400078e0a2f */
[--C-:B------:R-:W-:Y:S02]  /*2e70*/  @!P2 IMAD.IADD R74, R74, 0x1, -R7.reuse ;  /* 0x000000014a4aa824 */ /* 0x100fe400078e0a07 */
[----:B------:R-:W-:Y:S01]  /*2e80*/  @!P4 IMAD.IADD R66, R66, 0x1, -R7 ;  /* 0x000000014242c824 */ /* 0x000fe200078e0a07 */
[----:B------:R-:W-:Y:S01]  /*2e90*/  ISETP.GE.AND P4, PT, R51, RZ, PT ;  /* 0x000000ff3300720c */ /* 0x000fe20003f86270 */
[----:B------:R-:W-:Y:S01]  /*2ea0*/  IMAD.HI.U32 R51, R3, R84, RZ ;  /* 0x0000005403337227 */ /* 0x000fe200078e00ff */
[----:B------:R-:W-:-:S03]  /*2eb0*/  ISETP.GT.U32.AND P2, PT, R7, R74, PT ;  /* 0x0000004a0700720c */ /* 0x000fc60003f44070 */
[----:B------:R-:W-:Y:S01]  /*2ec0*/  @!P1 IMAD.IADD R72, R72, 0x1, -R7 ;  /* 0x0000000148489824 */ /* 0x000fe200078e0a07 */
[C---:B------:R-:W-:Y:S01]  /*2ed0*/  ISETP.GT.U32.AND P1, PT, R7.reuse, R76, PT ;  /* 0x0000004c0700720c */ /* 0x040fe20003f24070 */
[----:B------:R-:W-:Y:S02]  /*2ee0*/  IMAD.MOV R49, RZ, RZ, -R49 ;  /* 0x000000ffff317224 */ /* 0x000fe400078e0a31 */
[----:B------:R-:W-:Y:S01]  /*2ef0*/  IMAD R80, R7, R47, R80 ;  /* 0x0000002f07507224 */ /* 0x000fe200078e0250 */
[----:B------:R-:W-:Y:S01]  /*2f00*/  LOP3.LUT R47, R4, 0xf8, RZ, 0xfc, !PT ;  /* 0x000000f8042f7812 */ /* 0x000fe200078efcff */
[----:B------:R-:W-:Y:S01]  /*2f10*/  @!P6 IMAD.MOV R66, RZ, RZ, -R66 ;  /* 0x000000ffff42e224 */ /* 0x000fe200078e0a42 */
[----:B------:R-:W-:Y:S01]  /*2f20*/  ISETP.GE.AND P6, PT, R45, RZ, PT ;  /* 0x000000ff2d00720c */ /* 0x000fe20003fc6270 */
[----:B------:R-:W-:-:S04]  /*2f30*/  IMAD.HI.U32 R45, R3, R78, RZ ;  /* 0x0000004e032d7227 */ /* 0x000fc800078e00ff */
[----:B------:R-:W-:Y:S02]  /*2f40*/  IMAD.MOV R51, RZ, RZ, -R51 ;  /* 0x000000ffff337224 */ /* 0x000fe400078e0a33 */
[C---:B------:R-:W-:Y:S01]  /*2f50*/  IMAD R82, R7.reuse, R49, R82 ;  /* 0x0000003107527224 */ /* 0x040fe200078e0252 */
[----:B------:R-:W-:Y:S01]  /*2f60*/  IABS R49, R47 ;  /* 0x0000002f00317213 */ /* 0x000fe20000000000 */
[----:B------:R-:W-:Y:S01]  /*2f70*/  @!P0 IMAD.MOV R72, RZ, RZ, -R72 ;  /* 0x000000ffff488224 */ /* 0x000fe200078e0a48 */
[C---:B------:R-:W-:Y:S01]  /*2f80*/  ISETP.GT.U32.AND P0, PT, R7.reuse, R80, PT ;  /* 0x000000500700720c */ /* 0x040fe20003f04070 */
[----:B------:R-:W-:Y:S02]  /*2f90*/  IMAD.MOV R45, RZ, RZ, -R45 ;  /* 0x000000ffff2d7224 */ /* 0x000fe400078e0a2d */
[C---:B------:R-:W-:Y:S01]  /*2fa0*/  IMAD R84, R7.reuse, R51, R84 ;  /* 0x0000003307547224 */ /* 0x040fe200078e0254 */
[----:B------:R-:W-:Y:S01]  /*2fb0*/  LOP3.LUT R51, R4, 0xec, RZ, 0xfc, !PT ;  /* 0x000000ec04337812 */ /* 0x000fe200078efcff */
[----:B------:R-:W-:Y:S01]  /*2fc0*/  @!P2 IMAD.IADD R74, R74, 0x1, -R7 ;  /* 0x000000014a4aa824 */ /* 0x000fe200078e0a07 */
[C---:B------:R-:W-:Y:S01]  /*2fd0*/  ISETP.GT.U32.AND P2, PT, R7.reuse, R82, PT ;  /* 0x000000520700720c */ /* 0x040fe20003f44070 */
[----:B------:R-:W-:Y:S01]  /*2fe0*/  IMAD R78, R7, R45, R78 ;  /* 0x0000002d074e7224 */ /* 0x000fe200078e024e */
[----:B------:R-:W-:Y:S01]  /*2ff0*/  IABS R86, R51 ;  /* 0x0000003300567213 */ /* 0x000fe20000000000 */
[----:B------:R-:W-:-:S02]  /*3000*/  IMAD.MOV.U32 R70, RZ, RZ, R20 ;  /* 0x000000ffff467224 */ /* 0x000fc400078e0014 */
[----:B------:R-:W-:Y:S01]  /*3010*/  @!P1 IMAD.IADD R76, R76, 0x1, -R7 ;  /* 0x000000014c4c9824 */ /* 0x000fe200078e0a07 */
[C---:B------:R-:W-:Y:S01]  /*3020*/  ISETP.GT.U32.AND P1, PT, R7.reuse, R84, PT ;  /* 0x000000540700720c */ /* 0x040fe20003f24070 */
[----:B------:R-:W-:Y:S01]  /*3030*/  @!P5 IMAD.MOV R70, RZ, RZ, -R70 ;  /* 0x000000ffff46d224 */ /* 0x000fe200078e0a46 */
[----:B------:R-:W-:Y:S01]  /*3040*/  ISETP.GT.U32.AND P5, PT, R7, R78, PT ;  /* 0x0000004e0700720c */ /* 0x000fe20003fa4070 */
[----:B------:R-:W-:-:S04]  /*3050*/  IMAD.HI.U32 R4, R3, R86, RZ ;  /* 0x0000005603047227 */ /* 0x000fc800078e00ff */
[----:B------:R-:W-:Y:S02]  /*3060*/  @!P0 IMAD.IADD R80, R80, 0x1, -R7 ;  /* 0x0000000150508824 */ /* 0x000fe400078e0a07 */
[----:B------:R-:W-:-:S04]  /*3070*/  IMAD.HI.U32 R17, R3, R88, RZ ;  /* 0x0000005803117227 */ /* 0x000fc800078e00ff */
[----:B------:R-:W-:-:S04]  /*3080*/  IMAD.HI.U32 R20, R3, R90, RZ ;  /* 0x0000005a03147227 */ /* 0x000fc800078e00ff */
[----:B------:R-:W-:Y:S02]  /*3090*/  IMAD.MOV R4, RZ, RZ, -R4 ;  /* 0x000000ffff047224 */ /* 0x000fe400078e0a04 */
[----:B------:R-:W-:Y:S01]  /*30a0*/  @!P2 IMAD.IADD R82, R82, 0x1, -R7 ;  /* 0x000000015252a824 */ /* 0x000fe200078e0a07 */
[C---:B------:R-:W-:Y:S01]  /*30b0*/  ISETP.GT.U32.AND P2, PT, R7.reuse, R80, PT ;  /* 0x000000500700720c */ /* 0x040fe20003f44070 */
[----:B------:R-:W-:Y:S02]  /*30c0*/  IMAD.MOV R17, RZ, RZ, -R17 ;  /* 0x000000ffff117224 */ /* 0x000fe400078e0a11 */
[----:B------:R-:W-:Y:S02]  /*30d0*/  IMAD.MOV R45, RZ, RZ, -R20 ;  /* 0x000000ffff2d7224 */ /* 0x000fe400078e0a14 */
[C---:B------:R-:W-:Y:S02]  /*30e0*/  IMAD R20, R7.reuse, R4, R86 ;  /* 0x0000000407147224 */ /* 0x040fe400078e0256 */
[----:B------:R-:W-:-:S02]  /*30f0*/  IMAD R86, R7, R17, R88 ;  /* 0x0000001107567224 */ /* 0x000fc400078e0258 */
[----:B------:R-:W-:Y:S01]  /*3100*/  @!P1 IMAD.IADD R84, R84, 0x1, -R7 ;  /* 0x0000000154549824 */ /* 0x000fe200078e0a07 */
[C---:B------:R-:W-:Y:S01]  /*3110*/  ISETP.GT.U32.AND P1, PT, R7.reuse, R82, PT ;  /* 0x000000520700720c */ /* 0x040fe20003f24070 */
[C---:B------:R-:W-:Y:S01]  /*3120*/  IMAD R88, R7.reuse, R45, R90 ;  /* 0x0000002d07587224 */ /* 0x040fe200078e025a */
[----:B------:R-:W-:Y:S01]  /*3130*/  IABS R45, R153 ;  /* 0x00000099002d7213 */ /* 0x000fe20000000000 */
[----:B------:R-:W-:Y:S02]  /*3140*/  IMAD.MOV.U32 R90, RZ, RZ, R49 ;  /* 0x000000ffff5a7224 */ /* 0x000fe400078e0031 */
[----:B------:R-:W-:Y:S01]  /*3150*/  @!P5 IMAD.IADD R78, R78, 0x1, -R7 ;  /* 0x000000014e4ed824 */ /* 0x000fe200078e0a07 */
[C---:B------:R-:W-:Y:S01]  /*3160*/  ISETP.GT.U32.AND P5, PT, R7.reuse, R76, PT ;  /* 0x0000004c0700720c */ /* 0x040fe20003fa4070 */
[----:B------:R-:W-:Y:S01]  /*3170*/  @!P4 IMAD.MOV R74, RZ, RZ, -R74 ;  /* 0x000000ffff4ac224 */ /* 0x000fe200078e0a4a */
[----:B------:R-:W-:Y:S01]  /*3180*/  ISETP.GT.U32.AND P4, PT, R7, R84, PT ;  /* 0x000000540700720c */ /* 0x000fe20003f84070 */
[----:B------:R-:W-:Y:S01]  /*3190*/  IMAD.HI.U32 R3, R3, R90, RZ ;  /* 0x0000005a03037227 */ /* 0x000fe200078e00ff */
[----:B------:R-:W-:-:S03]  /*31a0*/  ISETP.GT.U32.AND P0, PT, R7, R78, PT ;  /* 0x0000004e0700720c */ /* 0x000fc60003f04070 */
[----:B------:R-:W-:Y:S01]  /*31b0*/  @!P2 IMAD.IADD R80, R80, 0x1, -R7 ;  /* 0x000000015050a824 */ /* 0x000fe200078e0a07 */
[----:B------:R-:W-:Y:S01]  /*31c0*/  ISETP.GT.U32.AND P2, PT, R7, R88, PT ;  /* 0x000000580700720c */ /* 0x000fe20003f44070 */
[----:B------:R-:W-:Y:S02]  /*31d0*/  IMAD.MOV R3, RZ, RZ, -R3 ;  /* 0x000000ffff037224 */ /* 0x000fe400078e0a03 */
[----:B------:R-:W-:-:S04]  /*31e0*/  IMAD.HI.U32 R5, R5, R45, RZ ;  /* 0x0000002d05057227 */ /* 0x000fc800078e00ff */
[C---:B------:R-:W-:Y:S01]  /*31f0*/  IMAD R90, R7.reuse, R3, R90 ;  /* 0x00000003075a7224 */ /* 0x040fe200078e025a */
[----:B------:R-:W-:Y:S01]  /*3200*/  SHF.R.U32.HI R3, RZ, 0x6, R160 ;  /* 0x00000006ff037819 */ /* 0x000fe200000116a0 */
[----:B------:R-:W-:Y:S01]  /*3210*/  IMAD.MOV R5, RZ, RZ, -R5 ;  /* 0x000000ffff057224 */ /* 0x000fe200078e0a05 */
[----:B------:R-:W-:Y:S01]  /*3220*/  LOP3.LUT R160, R160, 0x1f, RZ, 0xc0, !PT ;  /* 0x0000001fa0a07812 */ /* 0x000fe200078ec0ff */
[----:B------:R-:W-:Y:S01]  /*3230*/  @!P4 IMAD.IADD R84, R84, 0x1, -R7 ;  /* 0x000000015454c824 */ /* 0x000fe200078e0a07 */
[----:B------:R-:W-:Y:S01]  /*3240*/  ISETP.GT.U32.AND P4, PT, R7, R90, PT ;  /* 0x0000005a0700720c */ /* 0x000fe20003f84070 */
[----:B------:R-:W-:Y:S01]  /*3250*/  IMAD R45, R8, R5, R45 ;  /* 0x00000005082d7224 */ /* 0x000fe200078e022d */
[----:B------:R-:W-:Y:S01]  /*3260*/  SGXT.U32 R3, R3, 0x1 ;  /* 0x000000010303781a */ /* 0x000fe20000000000 */
[--C-:B------:R-:W-:Y:S01]  /*3270*/  @!P5 IMAD.IADD R76, R76, 0x1, -R7.reuse ;  /* 0x000000014c4cd824 */ /* 0x100fe200078e0a07 */
[C---:B------:R-:W-:Y:S01]  /*3280*/  ISETP.GT.U32.AND P5, PT, R7.reuse, R20, PT ;  /* 0x000000140700720c */ /* 0x040fe20003fa4070 */
[--C-:B------:R-:W-:Y:S01]  /*3290*/  @!P0 IMAD.IADD R78, R78, 0x1, -R7.reuse ;  /* 0x000000014e4e8824 */ /* 0x100fe200078e0a07 */
[----:B------:R-:W-:Y:S01]  /*32a0*/  ISETP.GT.U32.AND P0, PT, R7, R86, PT ;  /* 0x000000560700720c */ /* 0x000fe20003f04070 */
[--C-:B------:R-:W-:Y:S01]  /*32b0*/  @!P1 IMAD.IADD R82, R82, 0x1, -R7.reuse ;  /* 0x0000000152529824 */ /* 0x100fe200078e0a07 */
[----:B------:R-:W2:Y:S01]  /*32c0*/  LDC.64 R4, c[0x0][0x230] ;  /* 0x00008c00ff047b82 */ /* 0x000ea20000000a00 */
[----:B------:R-:W-:Y:S01]  /*32d0*/  ISETP.GE.AND P1, PT, R53, RZ, PT ;  /* 0x000000ff3500720c */ /* 0x000fe20003f26270 */
[--C-:B------:R-:W-:Y:S01]  /*32e0*/  @!P2 IMAD.IADD R88, R88, 0x1, -R7.reuse ;  /* 0x000000015858a824 */ /* 0x100fe200078e0a07 */
[----:B------:R-:W-:Y:S01]  /*32f0*/  ISETP.GT.U32.AND P2, PT, R8, R45, PT ;  /* 0x0000002d0800720c */ /* 0x000fe20003f44070 */
[C---:B----4-:R-:W-:Y:S01]  /*3300*/  IMAD R180, R3.reuse, R158, RZ ;  /* 0x0000009e03b47224 */ /* 0x050fe200078e02ff */
[----:B------:R-:W-:Y:S01]  /*3310*/  LOP3.LUT R203, R3, 0x2, RZ, 0xfc, !PT ;  /* 0x0000000203cb7812 */ /* 0x000fe200078efcff */
[--C-:B------:R-:W-:Y:S01]  /*3320*/  @!P4 IMAD.IADD R90, R90, 0x1, -R7.reuse ;  /* 0x000000015a5ac824 */ /* 0x100fe200078e0a07 */
[----:B------:R-:W-:Y:S01]  /*3330*/  ISETP.GT.U32.AND P4, PT, R7, R88, PT ;  /* 0x000000580700720c */ /* 0x000fe20003f84070 */
[----:B------:R-:W-:Y:S01]  /*3340*/  @!P3 IMAD.MOV R76, RZ, RZ, -R76 ;  /* 0x000000ffff4cb224 */ /* 0x000fe200078e0a4c */
[----:B------:R-:W-:Y:S01]  /*3350*/  LOP3.LUT R228, R3, 0x4, RZ, 0xfc, !PT ;  /* 0x0000000403e47812 */ /* 0x000fe200078efcff */
[--C-:B------:R-:W-:Y:S01]  /*3360*/  @!P5 IMAD.IADD R20, R20, 0x1, -R7.reuse ;  /* 0x000000011414d824 */ /* 0x100fe200078e0a07 */
[----:B------:R-:W-:Y:S01]  /*3370*/  ISETP.GE.AND P5, PT, R55, RZ, PT ;  /* 0x000000ff3700720c */ /* 0x000fe20003fa6270 */
[--C-:B------:R-:W-:Y:S01]  /*3380*/  @!P0 IMAD.IADD R86, R86, 0x1, -R7.reuse ;  /* 0x0000000156568824 */ /* 0x100fe200078e0a07 */
[----:B------:R-:W-:Y:S01]  /*3390*/  ISETP.GE.AND P0, PT, R57, RZ, PT ;  /* 0x000000ff3900720c */ /* 0x000fe20003f06270 */
[----:B------:R-:W-:Y:S01]  /*33a0*/  @!P1 IMAD.MOV R80, RZ, RZ, -R80 ;  /* 0x000000ffff509224 */ /* 0x000fe200078e0a50 */
[----:B------:R-:W-:Y:S01]  /*33b0*/  ISETP.GT.U32.AND P1, PT, R7, R90, PT ;  /* 0x0000005a0700720c */ /* 0x000fe20003f24070 */
[----:B------:R-:W-:Y:S01]  /*33c0*/  @!P2 IMAD.IADD R45, R45, 0x1, -R8 ;  /* 0x000000012d2da824 */ /* 0x000fe200078e0a08 */
[C---:B------:R-:W-:Y:S01]  /*33d0*/  ISETP.GT.U32.AND P3, PT, R7.reuse, R20, PT ;  /* 0x000000140700720c */ /* 0x040fe20003f64070 */
[----:B------:R-:W-:Y:S01]  /*33e0*/  @!P6 IMAD.MOV R78, RZ, RZ, -R78 ;  /* 0x000000ffff4ee224 */ /* 0x000fe200078e0a4e */
[----:B------:R-:W-:Y:S01]  /*33f0*/  ISETP.GT.U32.AND P6, PT, R7, R86, PT ;  /* 0x000000560700720c */ /* 0x000fe20003fc4070 */
[----:B------:R-:W-:Y:S01]  /*3400*/  IMAD R179, R158, 0x2, R180 ;  /* 0x000000029eb37824 */ /* 0x000fe200078e02b4 */
[----:B------:R-:W-:Y:S01]  /*3410*/  ISETP.GT.U32.AND P2, PT, R8, R45, PT ;  /* 0x0000002d0800720c */ /* 0x000fe20003f44070 */
[----:B------:R-:W-:Y:S01]  /*3420*/  @!P4 IMAD.IADD R88, R88, 0x1, -R7 ;  /* 0x000000015858c824 */ /* 0x000fe200078e0a07 */
[----:B------:R-:W-:Y:S01]  /*3430*/  ISETP.GE.AND P4, PT, R47, RZ, PT ;  /* 0x000000ff2f00720c */ /* 0x000fe20003f86270 */
[----:B------:R-:W-:Y:S01]  /*3440*/  IMAD R178, R158, 0x2, R179 ;  /* 0x000000029eb27824 */ /* 0x000fe200078e02b3 */
[----:B------:R-:W-:Y:S01]  /*3450*/  LOP3.LUT R47, RZ, R154, RZ, 0x33, !PT ;  /* 0x0000009aff2f7212 */ /* 0x000fe200078e33ff */
[----:B--2---:R-:W-:Y:S01]  /*3460*/  VIADD R17, R4, 0x1f ;  /* 0x0000001f04117836 */ /* 0x004fe20000000000 */
[----:B------:R-:W-:Y:S01]  /*3470*/  LOP3.LUT R202, R3, 0x6, RZ, 0xfc, !PT ;  /* 0x0000000603ca7812 */ /* 0x000fe200078efcff */
[----:B------:R-:W-:Y:S01]  /*3480*/  IMAD R176, R158, 0x2, R178 ;  /* 0x000000029eb07824 */ /* 0x000fe200078e02b2 */
[----:B------:R-:W-:Y:S01]  /*3490*/  STL [R1+0x64], R180 ;  /* 0x000064b401007387 */ /* 0x000fe20000100800 */
[--C-:B------:R-:W-:Y:S01]  /*34a0*/  @!P1 IMAD.IADD R90, R90, 0x1, -R7.reuse ;  /* 0x000000015a5a9824 */ /* 0x100fe200078e0a07 */
[----:B------:R-:W-:Y:S01]  /*34b0*/  ISETP.GT.AND P1, PT, R17, 0x1f, PT ;  /* 0x0000001f1100780c */ /* 0x000fe20003f24270 */
[----:B------:R-:W-:Y:S01]  /*34c0*/  @!P5 IMAD.MOV R82, RZ, RZ, -R82 ;  /* 0x000000ffff52d224 */ /* 0x000fe200078e0a52 */
[----:B------:R-:W-:Y:S01]  /*34d0*/  ISETP.GE.AND P5, PT, R51, RZ, PT ;  /* 0x000000ff3300720c */ /* 0x000fe20003fa6270 */
[--C-:B------:R-:W-:Y:S01]  /*34e0*/  @!P3 IMAD.IADD R20, R20, 0x1, -R7.reuse ;  /* 0x000000011414b824 */ /* 0x100fe200078e0a07 */
[----:B------:R-:W-:Y:S01]  /*34f0*/  ISETP.GE.AND P3, PT, R59, RZ, PT ;  /* 0x000000ff3b00720c */ /* 0x000fe20003f66270 */
[----:B------:R-:W-:Y:S01]  /*3500*/  @!P6 IMAD.IADD R86, R86, 0x1, -R7 ;  /* 0x000000015656e824 */ /* 0x000fe200078e0a07 */
[----:B------:R-:W-:Y:S01]  /*3510*/  ISETP.GE.AND P6, PT, R61, RZ, PT ;  /* 0x000000ff3d00720c */ /* 0x000fe20003fc6270 */
[----:B------:R-:W-:Y:S01]  /*3520*/  IMAD R174, R158, 0x2, R176 ;  /* 0x000000029eae7824 */ /* 0x000fe200078e02b0 */
[----:B------:R-:W-:Y:S01]  /*3530*/  SEL R200, RZ, 0x4, !P1 ;  /* 0x00000004ffc87807 */ /* 0x000fe20004800000 */
[----:B------:R-:W-:Y:S01]  /*3540*/  @!P2 IMAD.IADD R45, R45, 0x1, -R8 ;  /* 0x000000012d2da824 */ /* 0x000fe200078e0a08 */
[----:B------:R-:W-:Y:S01]  /*3550*/  ISETP.NE.AND P2, PT, R154, RZ, PT ;  /* 0x000000ff9a00720c */ /* 0x000fe20003f45270 */
[----:B------:R-:W-:Y:S01]  /*3560*/  @!P0 IMAD.MOV R84, RZ, RZ, -R84 ;  /* 0x000000ffff548224 */ /* 0x000fe200078e0a54 */
[-C--:B------:R-:W-:Y:S01]  /*3570*/  ISETP.GE.AND P1, PT, R3, R4.reuse, PT ;  /* 0x000000040300720c */ /* 0x080fe20003f26270 */
[----:B------:R-:W-:Y:S01]  /*3580*/  IMAD R157, R158, 0x2, R174 ;  /* 0x000000029e9d7824 */ /* 0x000fe200078e02ae */
[----:B------:R-:W-:Y:S01]  /*3590*/  ISETP.GE.AND P0, PT, R203, R4, PT ;  /* 0x00000004cb00720c */ /* 0x000fe20003f06270 */
[----:B------:R-:W-:Y:S01]  /*35a0*/  IMAD.MOV.U32 R8, RZ, RZ, R20 ;  /* 0x000000ffff087224 */ /* 0x000fe200078e0014 */
[----:B------:R-:W-:Y:S01]  /*35b0*/  SEL R49, R200, RZ, !P1 ;  /* 0x000000ffc8317207 */ /* 0x000fe20004800000 */
[C---:B------:R-:W-:Y:S01]  /*35c0*/  IMAD R156, R158.reuse, 0x2, R157 ;  /* 0x000000029e9c7824 */ /* 0x040fe200078e029d */
[----:B------:R-:W-:Y:S01]  /*35d0*/  SEL R240, R47, R23, !P2 ;  /* 0x000000172ff07207 */ /* 0x000fe20005000000 */
[----:B------:R-:W-:Y:S01]  /*35e0*/  @!P5 IMAD.MOV R8, RZ, RZ, -R8 ;  /* 0x000000ffff08d224 */ /* 0x000fe200078e0a08 */
[----:B------:R-:W-:Y:S01]  /*35f0*/  ISETP.GE.AND P1, PT, R153, RZ, PT ;  /* 0x000000ff9900720c */ /* 0x000fe20003f26270 */
[----:B------:R-:W-:Y:S01]  /*3600*/  IMAD R155, R158, 0x2, R156 ;  /* 0x000000029e9b7824 */ /* 0x000fe200078e029c */
[----:B------:R-:W-:Y:S01]  /*3610*/  SEL R23, R200, RZ, !P0 ;  /* 0x000000ffc8177207 */ /* 0x000fe20004000000 */
[----:B------:R-:W-:Y:S01]  /*3620*/  @!P3 IMAD.MOV R86, RZ, RZ, -R86 ;  /* 0x000000ffff56b224 */ /* 0x000fe200078e0a56 */
[----:B------:R-:W-:Y:S01]  /*3630*/  ISETP.NE.AND P0, PT, R152, RZ, PT ;  /* 0x000000ff9800720c */ /* 0x000fe20003f05270 */
[----:B------:R-:W-:Y:S01]  /*3640*/  @!P6 IMAD.MOV R88, RZ, RZ, -R88 ;  /* 0x000000ffff58e224 */ /* 0x000fe200078e0a58 */
[C---:B------:R-:W-:Y:S01]  /*3650*/  SEL R250, R47.reuse, R10, !P2 ;  /* 0x0000000a2ffa7207 */ /* 0x040fe20005000000 */
[----:B------:R-:W-:Y:S01]  /*3660*/  @!P4 IMAD.MOV R90, RZ, RZ, -R90 ;  /* 0x000000ffff5ac224 */ /* 0x000fe200078e0a5a */
[C---:B------:R-:W-:Y:S01]  /*3670*/  SEL R252, R47.reuse, R9, !P2 ;  /* 0x000000092ffc7207 */ /* 0x040fe20005000000 */
[C---:B------:R-:W-:Y:S01]  /*3680*/  IMAD R154, R158.reuse, 0x2, R155 ;  /* 0x000000029e9a7824 */ /* 0x040fe200078e029b */
[C---:B------:R-:W-:Y:S01]  /*3690*/  SEL R251, R47.reuse, R11, !P2 ;  /* 0x0000000b2ffb7207 */ /* 0x040fe20005000000 */
[----:B------:R-:W-:Y:S01]  /*36a0*/  STL [R1+0x5c], R179 ;  /* 0x00005cb301007387 */ /* 0x000fe20000100800 */
[C---:B------:R-:W-:Y:S01]  /*36b0*/  SEL R249, R47.reuse, R12, !P2 ;  /* 0x0000000c2ff97207 */ /* 0x040fe20005000000 */
[----:B-1----:R-:W-:Y:S01]  /*36c0*/  IMAD R153, R158, 0x2, R154 ;  /* 0x000000029e997824 */ /* 0x002fe200078e029a */
[C---:B------:R-:W-:Y:S01]  /*36d0*/  SEL R248, R47.reuse, R13, !P2 ;  /* 0x0000000d2ff87207 */ /* 0x040fe20005000000 */
[----:B------:R-:W-:Y:S01]  /*36e0*/  @!P1 IMAD.MOV R45, RZ, RZ, -R45 ;  /* 0x000000ffff2d9224 */ /* 0x000fe200078e0a2d */
[C---:B------:R-:W-:Y:S01]  /*36f0*/  SEL R247, R47.reuse, R14, !P2 ;  /* 0x0000000e2ff77207 */ /* 0x040fe20005000000 */
[----:B------:R-:W-:Y:S01]  /*3700*/  STL [R1+0x58], R178 ;  /* 0x000058b201007387 */ /* 0x000fe20000100800 */
[----:B------:R-:W-:Y:S01]  /*3710*/  SEL R246, R47, R16, !P2 ;  /* 0x000000102ff67207 */ /* 0x000fe20005000000 */
[----:B------:R-:W-:Y:S01]  /*3720*/  IMAD.SHL.U32 R177, R157, 0x4, RZ ;  /* 0x000000049db17824 */ /* 0x000fe200078e00ff */
[C---:B------:R-:W-:Y:S01]  /*3730*/  SEL R245, R47.reuse, R15, !P2 ;  /* 0x0000000f2ff57207 */ /* 0x040fe20005000000 */
[----:B------:R-:W-:Y:S01]  /*3740*/  STL [R1+0x54], R176 ;  /* 0x000054b001007387 */ /* 0x000fe20000100800 */
[C---:B------:R-:W-:Y:S01]  /*3750*/  SEL R244, R47.reuse, R18, !P2 ;  /* 0x000000122ff47207 */ /* 0x040fe20005000000 */
[----:B------:R-:W-:Y:S01]  /*3760*/  IMAD.SHL.U32 R175, R156, 0x4, RZ ;  /* 0x000000049caf7824 */ /* 0x000fe200078e00ff */
[C---:B------:R-:W-:Y:S01]  /*3770*/  SEL R243, R47.reuse, R19, !P2 ;  /* 0x000000132ff37207 */ /* 0x040fe20005000000 */
[----:B------:R-:W-:Y:S01]  /*3780*/  STL [R1+0x60], R174 ;  /* 0x000060ae01007387 */ /* 0x000fe20000100800 */
[----:B------:R-:W-:Y:S01]  /*3790*/  SEL R242, R47, R21, !P2 ;  /* 0x000000152ff27207 */ /* 0x000fe20005000000 */
[----:B------:R-:W-:Y:S01]  /*37a0*/  IMAD.SHL.U32 R171, R155, 0x4, RZ ;  /* 0x000000049bab7824 */ /* 0x000fe200078e00ff */
[C---:B------:R-:W-:Y:S01]  /*37b0*/  SEL R241, R47.reuse, R22, !P2 ;  /* 0x000000162ff17207 */ /* 0x040fe20005000000 */
[----:B------:R-:W-:Y:S01]  /*37c0*/  IMAD.SHL.U32 R170, R154, 0x4, RZ ;  /* 0x000000049aaa7824 */ /* 0x000fe200078e00ff */
[----:B------:R-:W-:Y:S01]  /*37d0*/  SEL R10, R47, R8, !P2 ;  /* 0x000000082f0a7207 */ /* 0x000fe20005000000 */
[----:B------:R-:W-:Y:S01]  /*37e0*/  IMAD.SHL.U32 R169, R153, 0x4, RZ ;  /* 0x0000000499a97824 */ /* 0x000fe200078e00ff */
[----:B------:R-:W-:-:S02]  /*37f0*/  SEL R239, R47, R24, !P2 ;  /* 0x000000182fef7207 */ /* 0x000fc40005000000 */
[C---:B------:R-:W-:Y:S02]  /*3800*/  SEL R238, R47.reuse, R25, !P2 ;  /* 0x000000192fee7207 */ /* 0x040fe40005000000 */
[C---:B------:R-:W-:Y:S02]  /*3810*/  SEL R237, R47.reuse, R27, !P2 ;  /* 0x0000001b2fed7207 */ /* 0x040fe40005000000 */
[C---:B------:R-:W-:Y:S02]  /*3820*/  SEL R236, R47.reuse, R26, !P2 ;  /* 0x0000001a2fec7207 */ /* 0x040fe40005000000 */
[C---:B------:R-:W-:Y:S02]  /*3830*/  SEL R234, R47.reuse, R28, !P2 ;  /* 0x0000001c2fea7207 */ /* 0x040fe40005000000 */
[C---:B------:R-:W-:Y:S02]  /*3840*/  SEL R233, R47.reuse, R31, !P2 ;  /* 0x0000001f2fe97207 */ /* 0x040fe40005000000 */
        /* <DEDUP_REMOVED lines=43> */
[----:B------:R-:W-:Y:S02]  /*3b00*/  SEL R6, R47, R6, !P2 ;  /* 0x000000062f067207 */ /* 0x000fe40005000000 */
[----:B------:R-:W-:Y:S02]  /*3b10*/  ISETP.GE.AND P2, PT, R228, R4, PT ;  /* 0x00000004e400720c */ /* 0x000fe40003f46270 */
[----:B------:R-:W-:Y:S02]  /*3b20*/  ISETP.NE.U32.AND P4, PT, R23, RZ, PT ;  /* 0x000000ff1700720c */ /* 0x000fe40003f85070 */
[----:B------:R-:W-:Y:S01]  /*3b30*/  @!P0 LOP3.LUT R45, RZ, R152, RZ, 0x33, !PT ;  /* 0x00000098ff2d8212 */ /* 0x000fe200078e33ff */
[----:B------:R-:W-:Y:S01]  /*3b40*/  IMAD R152, R158, 0x2, R153 ;  /* 0x000000029e987824 */ /* 0x000fe200078e0299 */
[----:B------:R-:W-:Y:S02]  /*3b50*/  SEL R23, R200, RZ, !P2 ;  /* 0x000000ffc8177207 */ /* 0x000fe40005000000 */
[----:B------:R-:W-:Y:S01]  /*3b60*/  ISETP.GE.AND P3, PT, R202, R4, PT ;  /* 0x00000004ca00720c */ /* 0x000fe20003f66270 */
[----:B------:R-:W-:Y:S01]  /*3b70*/  IMAD R162, R45, R5, RZ ;  /* 0x000000052da27224 */ /* 0x000fe200078e02ff */
[----:B------:R-:W-:Y:S01]  /*3b80*/  ISETP.NE.U32.AND P1, PT, R23, RZ, PT ;  /* 0x000000ff1700720c */ /* 0x000fe20003f25070 */
[----:B------:R-:W-:Y:S01]  /*3b90*/  IMAD R23, R158, 0x2, R152 ;  /* 0x000000029e177824 */ /* 0x000fe200078e0298 */
[----:B------:R-:W-:Y:S01]  /*3ba0*/  SEL R24, R200, RZ, !P3 ;  /* 0x000000ffc8187207 */ /* 0x000fe20005800000 */
[----:B------:R-:W-:Y:S01]  /*3bb0*/  IMAD.SHL.U32 R163, R162, 0x4, RZ ;  /* 0x00000004a2a37824 */ /* 0x000fe200078e00ff */
[----:B------:R1:W-:Y:S01]  /*3bc0*/  STL [R1], R162 ;  /* 0x000000a201007387 */ /* 0x0003e20000100800 */
[----:B------:R-:W-:Y:S01]  /*3bd0*/  IMAD R5, R158, 0x2, R23 ;  /* 0x000000029e057824 */ /* 0x000fe200078e0217 */
[----:B------:R-:W-:-:S02]  /*3be0*/  LOP3.LUT R227, R3, 0x8, RZ, 0xfc, !PT ;  /* 0x0000000803e37812 */ /* 0x000fc400078efcff */
[----:B------:R-:W-:Y:S01]  /*3bf0*/  IADD3 R168, P0, R163, UR8, RZ ;  /* 0x00000008a3a87c10 */ /* 0x000fe2000ff1e0ff */
[C---:B------:R-:W-:Y:S01]  /*3c00*/  IMAD R25, R158.reuse, 0x2, R5 ;  /* 0x000000029e197824 */ /* 0x040fe200078e0205 */
[----:B------:R-:W-:Y:S01]  /*3c10*/  STL [R1+0x80], R177 ;  /* 0x000080b101007387 */ /* 0x000fe20000100800 */
[----:B------:R-:W-:Y:S02]  /*3c20*/  LOP3.LUT R161, R3, 0xa, RZ, 0xfc, !PT ;  /* 0x0000000a03a17812 */ /* 0x000fe400078efcff */
[----:B------:R-:W-:Y:S01]  /*3c30*/  IMAD R27, R158, 0x2, R25 ;  /* 0x000000029e1b7824 */ /* 0x000fe200078e0219 */
[----:B------:R-:W-:Y:S01]  /*3c40*/  LEA.HI.X.SX32 R28, R162, UR9, 0x2, P0 ;  /* 0x00000009a21c7c11 */ /* 0x000fe200080f16ff */
[----:B------:R2:W-:Y:S01]  /*3c50*/  STL [R1+0x4], R163 ;  /* 0x000004a301007387 */ /* 0x0005e20000100800 */
[-C--:B------:R-:W-:Y:S01]  /*3c60*/  LEA R166, P3, R5, R168.reuse, 0x2 ;  /* 0x000000a805a67211 */ /* 0x080fe200078610ff */
[----:B------:R-:W-:Y:S01]  /*3c70*/  IMAD R26, R158, 0x2, R27 ;  /* 0x000000029e1a7824 */ /* 0x000fe200078e021b */
[----:B-1----:R-:W-:Y:S01]  /*3c80*/  LEA R162, P6, R25, R168, 0x2 ;  /* 0x000000a819a27211 */ /* 0x002fe200078c10ff */
[----:B------:R-:W-:Y:S01]  /*3c90*/  STL [R1+0x7c], R175 ;  /* 0x00007caf01007387 */ /* 0x000fe20000100800 */
[----:B------:R-:W-:-:S02]  /*3ca0*/  LEA.HI.X.SX32 R167, R5, R28, 0x2, P3 ;  /* 0x0000001c05a77211 */ /* 0x000fc400018f16ff */
[-C--:B------:R-:W-:Y:S01]  /*3cb0*/  LEA R164, P0, R27, R168.reuse, 0x2 ;  /* 0x000000a81ba47211 */ /* 0x080fe200078010ff */
[----:B------:R-:W-:Y:S01]  /*3cc0*/  STL [R1+0x78], R171 ;  /* 0x000078ab01007387 */ /* 0x000fe20000100800 */
[C---:B------:R-:W-:Y:S02]  /*3cd0*/  LEA R190, P3, R180.reuse, R168, 0x2 ;  /* 0x000000a8b4be7211 */ /* 0x040fe400078610ff */
[-C--:B--2---:R-:W-:Y:S01]  /*3ce0*/  LEA.HI.X.SX32 R163, R25, R28.reuse, 0x2, P6 ;  /* 0x0000001c19a37211 */ /* 0x084fe200030f16ff */
[----:B------:R-:W-:Y:S01]  /*3cf0*/  STL [R1+0x74], R170 ;  /* 0x000074aa01007387 */ /* 0x000fe20000100800 */
[-C--:B------:R-:W-:Y:S02]  /*3d00*/  LEA.HI.X.SX32 R165, R27, R28.reuse, 0x2, P0 ;  /* 0x0000001c1ba57211 */ /* 0x080fe400000f16ff */
[----:B------:R-:W-:Y:S01]  /*3d10*/  LEA.HI.X.SX32 R191, R180, R28, 0x2, P3 ;  /* 0x0000001cb4bf7211 */ /* 0x000fe200018f16ff */
[----:B------:R1:W-:Y:S01]  /*3d20*/  STL [R1+0x70], R169 ;  /* 0x000070a901007387 */ /* 0x0003e20000100800 */
[----:B------:R-:W-:-:S02]  /*3d30*/  LEA R188, P6, R179, R168, 0x2 ;  /* 0x000000a8b3bc7211 */ /* 0x000fc400078c10ff */
[-C--:B------:R-:W-:Y:S02]  /*3d40*/  LEA R172, P0, R178, R168.reuse, 0x2 ;  /* 0x000000a8b2ac7211 */ /* 0x080fe400078010ff */
[----:B------:R-:W-:Y:S02]  /*3d50*/  LEA R180, P3, R176, R168, 0x2 ;  /* 0x000000a8b0b47211 */ /* 0x000fe400078610ff */
[-C--:B------:R-:W-:Y:S02]  /*3d60*/  LEA.HI.X.SX32 R189, R179, R28.reuse, 0x2, P6 ;  /* 0x0000001cb3bd7211 */ /* 0x080fe400030f16ff */
[-C--:B------:R-:W-:Y:S02]  /*3d70*/  LEA.HI.X.SX32 R173, R178, R28.reuse, 0x2, P0 ;  /* 0x0000001cb2ad7211 */ /* 0x080fe400000f16ff */
[----:B------:R-:W-:Y:S02]  /*3d80*/  LEA.HI.X.SX32 R181, R176, R28, 0x2, P3 ;  /* 0x0000001cb0b57211 */ /* 0x000fe400018f16ff */
[----:B------:R-:W-:-:S02]  /*3d90*/  LEA R186, P6, R174, R168, 0x2 ;  /* 0x000000a8aeba7211 */ /* 0x000fc400078c10ff */
[-C--:B------:R-:W-:Y:S02]  /*3da0*/  IADD3 R184, P0, R177, R168.reuse, RZ ;  /* 0x000000a8b1b87210 */ /* 0x080fe40007f1e0ff */
[----:B------:R-:W-:Y:S02]  /*3db0*/  IADD3 R182, P3, R175, R168, RZ ;  /* 0x000000a8afb67210 */ /* 0x000fe40007f7e0ff */
[-C--:B------:R-:W-:Y:S02]  /*3dc0*/  LEA.HI.X.SX32 R187, R174, R28.reuse, 0x2, P6 ;  /* 0x0000001caebb7211 */ /* 0x080fe400030f16ff */
[-C--:B------:R-:W-:Y:S02]  /*3dd0*/  LEA.HI.X.SX32 R185, R157, R28.reuse, 0x2, P0 ;  /* 0x0000001c9db97211 */ /* 0x080fe400000f16ff */
[----:B------:R-:W-:Y:S02]  /*3de0*/  LEA.HI.X.SX32 R183, R156, R28, 0x2, P3 ;  /* 0x0000001c9cb77211 */ /* 0x000fe400018f16ff */
[----:B------:R-:W-:-:S02]  /*3df0*/  IADD3 R178, P6, R171, R168, RZ ;  /* 0x000000a8abb27210 */ /* 0x000fc40007fde0ff */
[-C--:B------:R-:W-:Y:S02]  /*3e00*/  IADD3 R176, P0, R170, R168.reuse, RZ ;  /* 0x000000a8aab07210 */ /* 0x080fe40007f1e0ff */
[----:B------:R-:W-:Y:S01]  /*3e10*/  IADD3 R174, P3, R169, R168, RZ ;  /* 0x000000a8a9ae7210 */ /* 0x000fe20007f7e0ff */
[----:B-1----:R-:W-:Y:S01]  /*3e20*/  IMAD.SHL.U32 R169, R152, 0x4, RZ ;  /* 0x0000000498a97824 */ /* 0x002fe200078e00ff */
[----:B------:R-:W-:Y:S02]  /*3e30*/  ISETP.NE.U32.AND P5, PT, R49, RZ, PT ;  /* 0x000000ff3100720c */ /* 0x000fe40003fa5070 */
[----:B------:R-:W-:Y:S02]  /*3e40*/  ISETP.NE.U32.AND P2, PT, R24, RZ, PT ;  /* 0x000000ff1800720c */ /* 0x000fe40003f45070 */
[-C--:B------:R-:W-:Y:S01]  /*3e50*/  LEA.HI.X.SX32 R179, R155, R28.reuse, 0x2, P6 ;  /* 0x0000001c9bb37211 */ /* 0x080fe200030f16ff */
[----:B------:R-:W-:Y:S01]  /*3e60*/  STL [R1+0x6c], R169 ;  /* 0x00006ca901007387 */ /* 0x000fe20000100800 */
[----:B------:R-:W-:-:S02]  /*3e70*/  LEA.HI.X.SX32 R177, R154, R28, 0x2, P0 ;  /* 0x0000001c9ab17211 */ /* 0x000fc400000f16ff */
[----:B------:R-:W-:Y:S02]  /*3e80*/  LEA.HI.X.SX32 R175, R153, R28, 0x2, P3 ;  /* 0x0000001c99af7211 */ /* 0x000fe400018f16ff */
[----:B------:R-:W-:Y:S02]  /*3e90*/  ISETP.GE.AND P6, PT, R227, R4, PT ;  /* 0x00000004e300720c */ /* 0x000fe40003fc6270 */
[C---:B------:R-:W-:Y:S01]  /*3ea0*/  LEA R24, P0, R26.reuse, R168, 0x2 ;  /* 0x000000a81a187211 */ /* 0x040fe200078010ff */
[----:B------:R-:W-:Y:S01]  /*3eb0*/  @!PT LDS RZ, [RZ] ;  /* 0x00000000fffff984 */ /* 0x000fe20000000800 */
[----:B------:R-:W-:Y:S01]  /*3ec0*/  @!PT LDS RZ, [RZ] ;  /* 0x00000000fffff984 */ /* 0x000fe20000000800 */
[----:B------:R-:W-:Y:S01]  /*3ed0*/  @!PT LDS RZ, [RZ] ;  /* 0x00000000fffff984 */ /* 0x000fe20000000800 */
[----:B------:R1:W-:Y:S01]  /*3ee0*/  LDGSTS.E [R232+0x18000], desc[UR16][R190.64], P5 ;  /* 0x18000000bee87fae */ /* 0x0003e2000a921850 */
[----:B------:R-:W-:Y:S01]  /*3ef0*/  ISETP.GE.AND P3, PT, R161, R4, PT ;  /* 0x00000004a100720c */ /* 0x000fe20003f66270 */
[----:B------:R-:W-:Y:S01]  /*3f00*/  IMAD.SHL.U32 R161, R23, 0x4, RZ ;  /* 0x0000000417a17824 */ /* 0x000fe200078e00ff */
[----:B------:R-:W-:Y:S01]  /*3f10*/  LEA.HI.X.SX32 R25, R26, R28, 0x2, P0 ;  /* 0x0000001c1a197211 */ /* 0x000fe200000f16ff */
[----:B------:R2:W-:Y:S01]  /*3f20*/  LDGSTS.E [R232+0x18008], desc[UR16][R188.64], P4 ;  /* 0x18008000bce87fae */ /* 0x0005e2000a121850 */
[----:B------:R-:W-:-:S02]  /*3f30*/  SEL R5, R200, RZ, !P6 ;  /* 0x000000ffc8057207 */ /* 0x000fc40007000000 */
[----:B------:R-:W-:Y:S01]  /*3f40*/  LOP3.LUT R0, R3, 0xc, RZ, 0xfc, !PT ;  /* 0x0000000c03007812 */ /* 0x000fe200078efcff */
[----:B------:R3:W-:Y:S01]  /*3f50*/  STL [R1+0x68], R161 ;  /* 0x000068a101007387 */ /* 0x0007e20000100800 */
[-C--:B------:R-:W-:Y:S02]  /*3f60*/  IADD3 R170, P6, R169, R168.reuse, RZ ;  /* 0x000000a8a9aa7210 */ /* 0x080fe40007fde0ff */
[----:B------:R-:W-:Y:S02]  /*3f70*/  SEL R26, R200, RZ, !P3 ;  /* 0x000000ffc81a7207 */ /* 0x000fe40005800000 */
[----:B------:R-:W-:Y:S02]  /*3f80*/  IADD3 R168, P3, R161, R168, RZ ;  /* 0x000000a8a1a87210 */ /* 0x000fe40007f7e0ff */
[----:B------:R-:W-:Y:S02]  /*3f90*/  ISETP.GE.AND P0, PT, R0, R4, PT ;  /* 0x000000040000720c */ /* 0x000fe40003f06270 */
[----:B------:R-:W-:-:S02]  /*3fa0*/  LOP3.LUT R212, R3, 0x10, RZ, 0xfc, !PT ;  /* 0x0000001003d47812 */ /* 0x000fc400078efcff */
[C---:B---3--:R-:W-:Y:S02]  /*3fb0*/  LOP3.LUT R161, R3.reuse, 0xe, RZ, 0xfc, !PT ;  /* 0x0000000e03a17812 */ /* 0x048fe400078efcff */
[----:B------:R-:W-:Y:S02]  /*3fc0*/  LOP3.LUT R201, R3, 0x12, RZ, 0xfc, !PT ;  /* 0x0000001203c97812 */ /* 0x000fe400078efcff */
[-C--:B------:R-:W-:Y:S02]  /*3fd0*/  ISETP.GE.AND P5, PT, R161, R4.reuse, PT ;  /* 0x00000004a100720c */ /* 0x080fe40003fa6270 */
[----:B------:R-:W-:Y:S02]  /*3fe0*/  LOP3.LUT R161, R2, 0x10, RZ, 0x3c, !PT ;  /* 0x0000001002a17812 */ /* 0x000fe400078e3cff */
[----:B------:R-:W-:Y:S02]  /*3ff0*/  SEL R27, R200, RZ, !P0 ;  /* 0x000000ffc81b7207 */ /* 0x000fe40004000000 */
[----:B------:R-:W-:Y:S01]  /*4000*/  ISETP.NE.U32.AND P0, PT, R5, RZ, PT ;  /* 0x000000ff0500720c */ /* 0x000fe20003f05070 */
[----:B------:R3:W-:Y:S01]  /*4010*/  STL [R1+0xf4], R161 ;  /* 0x0000f4a101007387 */ /* 0x0007e20000100800 */
[----:B------:R-:W-:Y:S01]  /*4020*/  ISETP.GE.AND P4, PT, R212, R4, PT ;  /* 0x00000004d400720c */ /* 0x000fe20003f86270 */
[----:B------:R-:W-:Y:S01]  /*4030*/  VIADD R226, R161, UR7 ;  /* 0x00000007a1e27c36 */ /* 0x000fe20008000000 */
[----:B------:R-:W-:-:S02]  /*4040*/  SEL R5, R200, RZ, !P5 ;  /* 0x000000ffc8057207 */ /* 0x000fc40006800000 */
[----:B------:R-:W-:Y:S02]  /*4050*/  LEA.HI.X.SX32 R171, R152, R28, 0x2, P6 ;  /* 0x0000001c98ab7211 */ /* 0x000fe400030f16ff */
[----:B------:R-:W-:Y:S01]  /*4060*/  ISETP.GE.AND P5, PT, R201, R4, PT ;  /* 0x00000004c900720c */ /* 0x000fe20003fa6270 */
[----:B------:R-:W-:Y:S01]  /*4070*/  LDGSTS.E [R226+0x18000], desc[UR16][R172.64], P1 ;  /* 0x18000000ace27fae */ /* 0x000fe20008921850 */
[----:B------:R-:W-:Y:S02]  /*4080*/  ISETP.NE.U32.AND P6, PT, R26, RZ, PT ;  /* 0x000000ff1a00720c */ /* 0x000fe40003fc5070 */
[----:B------:R-:W-:Y:S01]  /*4090*/  SEL R26, R200, RZ, !P4 ;  /* 0x000000ffc81a7207 */ /* 0x000fe20006000000 */
[----:B------:R-:W-:Y:S01]  /*40a0*/  LDGSTS.E [R226+0x18008], desc[UR16][R180.64], P2 ;  /* 0x18008000b4e27fae */ /* 0x000fe20009121850 */
[----:B---3--:R-:W-:Y:S02]  /*40b0*/  LOP3.LUT R161, R2, 0x20, RZ, 0x3c, !PT ;  /* 0x0000002002a17812 */ /* 0x008fe400078e3cff */
[----:B------:R-:W-:-:S02]  /*40c0*/  ISETP.NE.U32.AND P4, PT, R5, RZ, PT ;  /* 0x000000ff0500720c */ /* 0x000fc40003f85070 */
[----:B------:R-:W-:Y:S01]  /*40d0*/  SEL R5, R200, RZ, !P5 ;  /* 0x000000ffc8057207 */ /* 0x000fe20006800000 */
[----:B------:R-:W-:Y:S01]  /*40e0*/  VIADD R224, R161, UR7 ;  /* 0x00000007a1e07c36 */ /* 0x000fe20008000000 */
[----:B------:R-:W-:Y:S01]  /*40f0*/  LEA.HI.X.SX32 R169, R23, R28, 0x2, P3 ;  /* 0x0000001c17a97211 */ /* 0x000fe200018f16ff */
[----:B------:R-:W-:Y:S01]  /*4100*/  STL [R1+0xf0], R161 ;  /* 0x0000f0a101007387 */ /* 0x000fe20000100800 */
[----:B------:R-:W-:Y:S02]  /*4110*/  ISETP.NE.U32.AND P1, PT, R5, RZ, PT ;  /* 0x000000ff0500720c */ /* 0x000fe40003f25070 */
[----:B------:R-:W-:Y:S01]  /*4120*/  LOP3.LUT R220, R3, 0x14, RZ, 0xfc, !PT ;  /* 0x0000001403dc7812 */ /* 0x000fe200078efcff */
[----:B------:R-:W-:Y:S01]  /*4130*/  LDGSTS.E [R224+0x18000], desc[UR16][R186.64], P0 ;  /* 0x18000000bae07fae */ /* 0x000fe20008121850 */
[----:B------:R-:W-:Y:S02]  /*4140*/  LOP3.LUT R5, R2, 0x30, RZ, 0x3c, !PT ;  /* 0x0000003002057812 */ /* 0x000fe400078e3cff */
[----:B------:R-:W-:Y:S01]  /*4150*/  ISETP.NE.U32.AND P3, PT, R27, RZ, PT ;  /* 0x000000ff1b00720c */ /* 0x000fe20003f65070 */
[----:B------:R-:W-:Y:S01]  /*4160*/  LDGSTS.E [R224+0x18008], desc[UR16][R184.64], P6 ;  /* 0x18008000b8e07fae */ /* 0x000fe2000b121850 */
[----:B------:R-:W-:-:S02]  /*4170*/  ISETP.NE.U32.AND P5, PT, R26, RZ, PT ;  /* 0x000000ff1a00720c */ /* 0x000fc40003fa5070 */
[-C--:B------:R-:W-:Y:S01]  /*4180*/  ISETP.GE.AND P0, PT, R220, R4.reuse, PT ;  /* 0x00000004dc00720c */ /* 0x080fe20003f06270 */
[----:B------:R3:W-:Y:S01]  /*4190*/  STL [R1+0xec], R5 ;  /* 0x0000ec0501007387 */ /* 0x0007e20000100800 */
[----:B------:R-:W-:Y:S01]  /*41a0*/  VIADD R220, R5, UR7 ;  /* 0x0000000705dc7c36 */ /* 0x000fe20008000000 */
[C---:B------:R-:W-:Y:S02]  /*41b0*/  LOP3.LUT R216, R3.reuse, 0x16, RZ, 0xfc, !PT ;  /* 0x0000001603d87812 */ /* 0x040fe400078efcff */
[C---:B------:R-:W-:Y:S02]  /*41c0*/  LOP3.LUT R235, R3.reuse, 0x18, RZ, 0xfc, !PT ;  /* 0x0000001803eb7812 */ /* 0x040fe400078efcff */
[----:B------:R-:W-:Y:S02]  /*41d0*/  ISETP.GE.AND P6, PT, R216, R4, PT ;  /* 0x00000004d800720c */ /* 0x000fe40003fc6270 */
[----:B------:R-:W-:Y:S01]  /*41e0*/  LOP3.LUT R212, R3, 0x1a, RZ, 0xfc, !PT ;  /* 0x0000001a03d47812 */ /* 0x000fe200078efcff */
[----:B------:R-:W-:Y:S01]  /*41f0*/  LDGSTS.E [R220+0x18000], desc[UR16][R182.64], P3 ;  /* 0x18000000b6dc7fae */ /* 0x000fe20009921850 */
[----:B---3--:R-:W-:-:S02]  /*4200*/  LOP3.LUT R5, R2, 0x40, RZ, 0x3c, !PT ;  /* 0x0000004002057812 */ /* 0x008fc400078e3cff */
[C---:B------:R-:W-:Y:S01]  /*4210*/  LOP3.LUT R201, R3.reuse, 0x1c, RZ, 0xfc, !PT ;  /* 0x0000001c03c97812 */ /* 0x040fe200078efcff */
[----:B------:R-:W-:Y:S01]  /*4220*/  LDGSTS.E [R220+0x18008], desc[UR16][R178.64], P4 ;  /* 0x18008000b2dc7fae */ /* 0x000fe2000a121850 */
[----:B------:R-:W-:Y:S01]  /*4230*/  LOP3.LUT R161, R3, 0x1e, RZ, 0xfc, !PT ;  /* 0x0000001e03a17812 */ /* 0x000fe200078efcff */
[----:B------:R-:W-:Y:S01]  /*4240*/  VIADD R216, R5, UR7 ;  /* 0x0000000705d87c36 */ /* 0x000fe20008000000 */
[-C--:B------:R-:W-:Y:S01]  /*4250*/  ISETP.GE.AND P2, PT, R160, R4.reuse, PT ;  /* 0x00000004a000720c */ /* 0x080fe20003f46270 */
[----:B------:R3:W-:Y:S01]  /*4260*/  STL [R1+0xe8], R5 ;  /* 0x0000e80501007387 */ /* 0x0007e20000100800 */
[-C--:B------:R-:W-:Y:S02]  /*4270*/  ISETP.GE.AND P3, PT, R235, R4.reuse, PT ;  /* 0x00000004eb00720c */ /* 0x080fe40003f66270 */
[-C--:B------:R-:W-:Y:S01]  /*4280*/  ISETP.GE.AND P4, PT, R212, R4.reuse, PT ;  /* 0x00000004d400720c */ /* 0x080fe20003f86270 */
[----:B------:R-:W-:Y:S01]  /*4290*/  LDGSTS.E [R216+0x18000], desc[UR16][R176.64], P5 ;  /* 0x18000000b0d87fae */ /* 0x000fe2000a921850 */
[----:B------:R-:W-:-:S02]  /*42a0*/  ISETP.GE.AND P5, PT, R161, R4, PT ;  /* 0x00000004a100720c */ /* 0x000fc40003fa6270 */
[----:B------:R-:W-:Y:S01]  /*42b0*/  LOP3.LUT R161, R2, 0x50, RZ, 0x3c, !PT ;  /* 0x0000005002a17812 */ /* 0x000fe200078e3cff */
[----:B------:R-:W-:Y:S01]  /*42c0*/  LDGSTS.E [R216+0x18008], desc[UR16][R174.64], P1 ;  /* 0x18008000aed87fae */ /* 0x000fe20008921850 */
[C---:B------:R-:W-:Y:S02]  /*42d0*/  SEL R26, R200.reuse, RZ, !P2 ;  /* 0x000000ffc81a7207 */ /* 0x040fe40005000000 */
[C---:B---3--:R-:W-:Y:S01]  /*42e0*/  SEL R5, R200.reuse, RZ, !P0 ;  /* 0x000000ffc8057207 */ /* 0x048fe20004000000 */
[----:B------:R-:W-:Y:S01]  /*42f0*/  STL [R1+0xe4], R161 ;  /* 0x0000e4a101007387 */ /* 0x000fe20000100800 */
[----:B------:R-:W-:Y:S01]  /*4300*/  ISETP.GE.AND P0, PT, R201, R4, PT ;  /* 0x00000004c900720c */ /* 0x000fe20003f06270 */
[----:B------:R-:W-:Y:S01]  /*4310*/  VIADD R212, R161, UR7 ;  /* 0x00000007a1d47c36 */ /* 0x000fe20008000000 */
[----:B------:R-:W-:Y:S02]  /*4320*/  SEL R4, R200, RZ, !P6 ;  /* 0x000000ffc8047207 */ /* 0x000fe40007000000 */
[----:B------:R-:W-:-:S02]  /*4330*/  ISETP.NE.U32.AND P6, PT, R5, RZ, PT ;  /* 0x000000ff0500720c */ /* 0x000fc40003fc5070 */
[----:B------:R-:W-:Y:S02]  /*4340*/  SEL R5, R200, RZ, !P3 ;  /* 0x000000ffc8057207 */ /* 0x000fe40005800000 */
[----:B------:R-:W-:Y:S02]  /*4350*/  ISETP.NE.U32.AND P3, PT, R4, RZ, PT ;  /* 0x000000ff0400720c */ /* 0x000fe40003f65070 */
[----:B------:R-:W-:Y:S02]  /*4360*/  SEL R4, R200, RZ, !P4 ;  /* 0x000000ffc8047207 */ /* 0x000fe40006000000 */
[----:B------:R-:W-:Y:S01]  /*4370*/  ISETP.NE.U32.AND P4, PT, R5, RZ, PT ;  /* 0x000000ff0500720c */ /* 0x000fe20003f85070 */
[----:B------:R-:W-:Y:S01]  /*4380*/  IMAD R5, R160, R159, RZ ;  /* 0x0000009fa0057224 */ /* 0x000fe200078e02ff */
[----:B------:R-:W-:Y:S02]  /*4390*/  ISETP.NE.U32.AND P1, PT, R4, RZ, PT ;  /* 0x000000ff0400720c */ /* 0x000fe40003f25070 */
[----:B------:R-:W-:Y:S01]  /*43a0*/  SEL R4, R200, RZ, !P0 ;  /* 0x000000ffc8047207 */ /* 0x000fe20004000000 */
[----:B------:R-:W-:Y:S01]  /*43b0*/  LDGSTS.E [R212+0x18000], desc[UR16][R170.64], P6 ;  /* 0x18000000aad47fae */ /* 0x000fe2000b121850 */
[----:B------:R-:W-:-:S02]  /*43c0*/  ISETP.GE.AND P0, PT, R3, UR4, PT ;  /* 0x0000000403007c0c */ /* 0x000fc4000bf06270 */
[----:B------:R-:W-:Y:S01]  /*43d0*/  LOP3.LUT R3, R2, 0x60, RZ, 0x3c, !PT ;  /* 0x0000006002037812 */ /* 0x000fe200078e3cff */
[----:B------:R-:W-:Y:S01]  /*43e0*/  LDGSTS.E [R212+0x18008], desc[UR16][R168.64], P3 ;  /* 0x18008000a8d47fae */ /* 0x000fe20009921850 */
[----:B------:R-:W-:Y:S02]  /*43f0*/  SEL R200, R200, RZ, !P5 ;  /* 0x000000ffc8c87207 */ /* 0x000fe40006800000 */
[----:B------:R-:W-:Y:S01]  /*4400*/  ISETP.NE.U32.AND P5, PT, R4, RZ, PT ;  /* 0x000000ff0400720c */ /* 0x000fe20003fa5070 */
[----:B------:R3:W-:Y:S01]  /*4410*/  STL [R1+0xe0], R3 ;  /* 0x0000e00301007387 */ /* 0x0007e20000100800 */
[----:B------:R-:W-:Y:S01]  /*4420*/  VIADD R201, R3, UR7 ;  /* 0x0000000703c97c36 */ /* 0x000fe20008000000 */
[----:B------:R-:W-:Y:S01]  /*4430*/  ISETP.NE.U32.AND P2, PT, R26, RZ, PT ;  /* 0x000000ff1a00720c */ /* 0x000fe20003f45070 */
[----:B------:R-:W-:Y:S01]  /*4440*/  IMAD.SHL.U32 R4, R5, 0x4, RZ ;  /* 0x0000000405047824 */ /* 0x000fe200078e00ff */
[----:B------:R-:W-:Y:S02]  /*4450*/  SEL R26, RZ, 0x4, P0 ;  /* 0x00000004ff1a7807 */ /* 0x000fe40000000000 */
[----:B------:R-:W-:Y:S01]  /*4460*/  ISETP.GT.AND P0, PT, R17, 0x3f, PT ;  /* 0x0000003f1100780c */ /* 0x000fe20003f04270 */
[----:B------:R-:W-:Y:S01]  /*4470*/  IMAD R251, R251, UR5, RZ ;  /* 0x00000005fbfb7c24 */ /* 0x000fe2000f8e02ff */
[----:B---3--:R-:W3:Y:S01]  /*4480*/  LDL R3, [R1+0x4c] ;  /* 0x00004c0001037983 */ /* 0x008ee20000100800 */
[----:B------:R-:W-:Y:S01]  /*4490*/  IADD3 R160, P3, R4, UR10, RZ ;  /* 0x0000000a04a07c10 */ /* 0x000fe2000ff7e0ff */
[----:B------:R-:W-:Y:S01]  /*44a0*/  IMAD R252, R252, UR5, RZ ;  /* 0x00000005fcfc7c24 */ /* 0x000fe2000f8e02ff */
[----:B------:R-:W-:Y:S01]  /*44b0*/  SEL R26, R26, RZ, P0 ;  /* 0x000000ff1a1a7207 */ /* 0x000fe20000000000 */
[----:B------:R-:W-:Y:S01]  /*44c0*/  LDGSTS.E [R201+0x18000], desc[UR16][R166.64], P4 ;  /* 0x18000000a6c97fae */ /* 0x000fe2000a121850 */
[----:B------:R-:W-:Y:S01]  /*44d0*/  LEA.HI.X.SX32 R161, R5, UR11, 0x2, P3 ;  /* 0x0000000b05a17c11 */ /* 0x000fe200098f16ff */
[----:B------:R-:W-:Y:S01]  /*44e0*/  IMAD R249, R249, UR5, RZ ;  /* 0x00000005f9f97c24 */ /* 0x000fe2000f8e02ff */
[----:B------:R-:W-:Y:S01]  /*44f0*/  ISETP.NE.U32.AND P4, PT, R26, RZ, PT ;  /* 0x000000ff1a00720c */ /* 0x000fe20003f85070 */
[----:B------:R-:W-:Y:S01]  /*4500*/  LDGSTS.E [R201+0x18008], desc[UR16][R162.64], P1 ;  /* 0x18008000a2c97fae */ /* 0x000fe20008921850 */
[-C--:B------:R-:W-:Y:S01]  /*4510*/  LEA R28, P3, R251, R160.reuse, 0x2 ;  /* 0x000000a0fb1c7211 */ /* 0x080fe200078610ff */
[----:B------:R-:W-:Y:S01]  /*4520*/  IMAD R250, R250, UR5, RZ ;  /* 0x00000005fafa7c24 */ /* 0x000fe2000f8e02ff */
[----:B------:R-:W-:Y:S01]  /*4530*/  LEA R26, P1, R252, R160, 0x2 ;  /* 0x000000a0fc1a7211 */ /* 0x000fe200078210ff */
[----:B------:R-:W-:Y:S01]  /*4540*/  IMAD R247, R247, UR5, RZ ;  /* 0x00000005f7f77c24 */ /* 0x000fe2000f8e02ff */
[-C--:B------:R-:W-:Y:S01]  /*4550*/  LEA.HI.X.SX32 R29, R251, R161.reuse, 0x2, P3 ;  /* 0x000000a1fb1d7211 */ /* 0x080fe200018f16ff */
[----:B------:R-:W-:Y:S01]  /*4560*/  IMAD R248, R248, UR5, RZ ;  /* 0x00000005f8f87c24 */ /* 0x000fe2000f8e02ff */
[----:B------:R-:W-:-:S02]  /*4570*/  LEA.HI.X.SX32 R27, R252, R161, 0x2, P1 ;  /* 0x000000a1fc1b7211 */ /* 0x000fc400008f16ff */
[-C--:B------:R-:W-:Y:S02]  /*4580*/  LEA R32, P3, R249, R160.reuse, 0x2 ;  /* 0x000000a0f9207211 */ /* 0x080fe400078610ff */
[-C--:B------:R-:W-:Y:S01]  /*4590*/  LEA R30, P1, R250, R160.reuse, 0x2 ;  /* 0x000000a0fa1e7211 */ /* 0x080fe200078210ff */
[----:B------:R-:W-:Y:S01]  /*45a0*/  IMAD R245, R245, UR5, RZ ;  /* 0x00000005f5f57c24 */ /* 0x000fe2000f8e02ff */
[-C--:B------:R-:W-:Y:S01]  /*45b0*/  LEA.HI.X.SX32 R33, R249, R161.reuse, 0x2, P3 ;  /* 0x000000a1f9217211 */ /* 0x080fe200018f16ff */
[----:B------:R-:W-:Y:S01]  /*45c0*/  IMAD R246, R246, UR5, RZ ;  /* 0x00000005f6f67c24 */ /* 0x000fe2000f8e02ff */
[-C--:B------:R-:W-:Y:S02]  /*45d0*/  LEA.HI.X.SX32 R31, R250, R161.reuse, 0x2, P1 ;  /* 0x000000a1fa1f7211 */ /* 0x080fe400008f16ff */
[-C--:B------:R-:W-:Y:S02]  /*45e0*/  LEA R36, P3, R247, R160.reuse, 0x2 ;  /* 0x000000a0f7247211 */ /* 0x080fe400078610ff */
        /* <DEDUP_REMOVED lines=23> */
[CC--:B------:R-:W-:Y:S02]  /*4760*/  LEA R52, P3, R239.reuse, R160.reuse, 0x2 ;  /* 0x000000a0ef347211 */ /* 0x0c0fe400078610ff */
[----:B------:R-:W-:Y:S01]  /*4770*/  LEA R50, P1, R240, R160, 0x2 ;  /* 0x000000a0f0327211 */ /* 0x000fe200078210ff */
[----:B------:R-:W-:Y:S01]  /*4780*/  IMAD R234, R234, UR5, RZ ;  /* 0x00000005eaea7c24 */ /* 0x000fe2000f8e02ff */
[-C--:B------:R-:W-:Y:S01]  /*4790*/  LEA.HI.X.SX32 R53, R239, R161.reuse, 0x2, P3 ;  /* 0x000000a1ef357211 */ /* 0x080fe200018f16ff */
[----:B------:R-:W-:Y:S01]  /*47a0*/  IMAD R236, R236, UR5, RZ ;  /* 0x00000005ecec7c24 */ /* 0x000fe2000f8e02ff */
[----:B------:R-:W-:-:S02]  /*47b0*/  LEA.HI.X.SX32 R51, R240, R161, 0x2, P1 ;  /* 0x000000a1f0337211 */ /* 0x000fc400008f16ff */
[-C--:B------:R-:W-:Y:S02]  /*47c0*/  LEA R56, P3, R237, R160.reuse, 0x2 ;  /* 0x000000a0ed387211 */ /* 0x080fe400078610ff */
[CC--:B------:R-:W-:Y:S01]  /*47d0*/  LEA R54, P1, R238.reuse, R160.reuse, 0x2 ;  /* 0x000000a0ee367211 */ /* 0x0c0fe200078210ff */
        /* <DEDUP_REMOVED lines=29> */
[C---:B------:R-:W-:Y:S01]  /*49b0*/  LEA R74, P1, R222.reuse, R160, 0x2 ;  /* 0x000000a0de4a7211 */ /* 0x040fe200078210ff */
[----:B------:R-:W-:Y:S01]  /*49c0*/  IMAD R215, R215, UR5, RZ ;  /* 0x00000005d7d77c24 */ /* 0x000fe2000f8e02ff */
[-C--:B------:R-:W-:Y:S01]  /*49d0*/  LEA.HI.X.SX32 R77, R221, R161.reuse, 0x2, P3 ;  /* 0x000000a1dd4d7211 */ /* 0x080fe200018f16ff */
[----:B------:R-:W-:Y:S01]  /*49e0*/  IMAD R217, R217, UR5, RZ ;  /* 0x00000005d9d97c24 */ /* 0x000fe2000f8e02ff */
[----:B------:R-:W-:-:S02]  /*49f0*/  LEA.HI.X.SX32 R75, R222, R161, 0x2, P1 ;  /* 0x000000a1de4b7211 */ /* 0x000fc400008f16ff */
[CC--:B------:R-:W-:Y:S02]  /*4a00*/  LEA R80, P3, R218.reuse, R160.reuse, 0x2 ;  /* 0x000000a0da507211 */ /* 0x0c0fe400078610ff */
        /* <DEDUP_REMOVED lines=96> */
[-C--:B------:R-:W-:Y:S02]  /*5010*/  LEA R142, P1, R11, R160.reuse, 0x2 ;  /* 0x000000a00b8e7211 */ /* 0x080fe400078210ff */
[-C--:B------:R-:W-:Y:S01]  /*5020*/  LEA.HI.X.SX32 R145, R10, R161.reuse, 0x2, P3 ;  /* 0x000000a10a917211 */ /* 0x080fe200018f16ff */
[----:B------:R-:W-:Y:S01]  /*5030*/  IMAD R7, R7, UR5, RZ ;  /* 0x0000000507077c24 */ /* 0x000fe2000f8e02ff */
[----:B------:R-:W-:Y:S02]  /*5040*/  LEA.HI.X.SX32 R143, R11, R161, 0x2, P1 ;  /* 0x000000a10b8f7211 */ /* 0x000fe400008f16ff */
[-C--:B------:R-:W-:Y:S02]  /*5050*/  LEA R148, P3, R8, R160.reuse, 0x2 ;  /* 0x000000a008947211 */ /* 0x080fe400078610ff */
[----:B------:R-:W-:-:S02]  /*5060*/  LEA R146, P1, R9, R160, 0x2 ;  /* 0x000000a009927211 */ /* 0x000fc400078210ff */
[-C--:B------:R-:W-:Y:S01]  /*5070*/  LEA.HI.X.SX32 R149, R8, R161.reuse, 0x2, P3 ;  /* 0x000000a108957211 */ /* 0x080fe200018f16ff */
[----:B------:R-:W-:Y:S01]  /*5080*/  IMAD R6, R6, UR5, RZ ;  /* 0x0000000506067c24 */ /* 0x000fe2000f8e02ff */
[-C--:B------:R-:W-:Y:S02]  /*5090*/  LEA.HI.X.SX32 R147, R9, R161.reuse, 0x2, P1 ;  /* 0x000000a109937211 */ /* 0x080fe400008f16ff */
[----:B------:R-:W-:Y:S02]  /*50a0*/  ISETP.GE.AND P3, PT, R203, UR4, PT ;  /* 0x00000004cb007c0c */ /* 0x000fe4000bf66270 */
[C---:B------:R-:W-:Y:S02]  /*50b0*/  LEA R150, P1, R7.reuse, R160, 0x2 ;  /* 0x000000a007967211 */ /* 0x040fe400078210ff */
[----:B------:R-:W-:Y:S02]  /*50c0*/  SEL R203, RZ, 0x4, P3 ;  /* 0x00000004ffcb7807 */ /* 0x000fe40001800000 */
[----:B------:R-:W-:-:S02]  /*50d0*/  LEA.HI.X.SX32 R151, R7, R161, 0x2, P1 ;  /* 0x000000a107977211 */ /* 0x000fc400008f16ff */
[----:B------:R-:W-:Y:S02]  /*50e0*/  LEA R160, P1, R6, R160, 0x2 ;  /* 0x000000a006a07211 */ /* 0x000fe400078210ff */
[----:B------:R-:W-:Y:S02]  /*50f0*/  ISETP.GE.AND P3, PT, R228, UR4, PT ;  /* 0x00000004e4007c0c */ /* 0x000fe4000bf66270 */
[----:B------:R-:W-:Y:S02]  /*5100*/  SEL R203, R203, RZ, P0 ;  /* 0x000000ffcbcb7207 */ /* 0x000fe40000000000 */
[----:B------:R-:W-:Y:S02]  /*5110*/  LEA.HI.X.SX32 R161, R6, R161, 0x2, P1 ;  /* 0x000000a106a17211 */ /* 0x000fe400008f16ff */
[----:B------:R-:W-:Y:S02]  /*5120*/  ISETP.GE.AND P1, PT, R202, UR4, PT ;  /* 0x00000004ca007c0c */ /* 0x000fe4000bf26270 */
[----:B------:R-:W-:-:S02]  /*5130*/  SEL R202, RZ, 0x4, P3 ;  /* 0x00000004ffca7807 */ /* 0x000fc40001800000 */
[----:B------:R-:W-:Y:S02]  /*5140*/  ISETP.NE.U32.AND P3, PT, R203, RZ, PT ;  /* 0x000000ffcb00720c */ /* 0x000fe40003f65070 */
[----:B------:R-:W4:Y:S01]  /*5150*/  S2R R203, SR_TID.X ;  /* 0x0000000000cb7919 */ /* 0x000f220000002100 */
[----:B------:R-:W-:Y:S02]  /*5160*/  SEL R228, RZ, 0x4, P1 ;  /* 0x00000004ffe47807 */ /* 0x000fe40000800000 */
[----:B------:R-:W-:Y:S02]  /*5170*/  ISETP.GE.AND P1, PT, R227, UR4, PT ;  /* 0x00000004e3007c0c */ /* 0x000fe4000bf26270 */
[----:B------:R-:W-:Y:S02]  /*5180*/  SEL R202, R202, RZ, P0 ;  /* 0x000000ffcaca7207 */ /* 0x000fe40000000000 */
[----:B------:R-:W-:Y:S02]  /*5190*/  SEL R227, RZ, 0x4, P1 ;  /* 0x00000004ffe37807 */ /* 0x000fe40000800000 */
[----:B------:R-:W-:-:S02]  /*51a0*/  ISETP.NE.U32.AND P1, PT, R202, RZ, PT ;  /* 0x000000ffca00720c */ /* 0x000fc40003f25070 */
[----:B------:R-:W-:-:S05]  /*51b0*/  LOP3.LUT R202, R2, 0x70, RZ, 0x3c, !PT ;  /* 0x0000007002ca7812 */ /* 0x000fca00078e3cff */
[----:B------:R1:W-:Y:S01]  /*51c0*/  STL [R1+0xdc], R202 ;  /* 0x0000dcca01007387 */ /* 0x0003e20000100800 */
[----:B----4-:R-:W-:-:S04]  /*51d0*/  SHF.R.U32.HI R203, RZ, 0x6, R203 ;  /* 0x00000006ffcb7819 */ /* 0x010fc800000116cb */
[----:B------:R-:W-:-:S04]  /*51e0*/  SGXT.U32 R203, R203, 0x1 ;  /* 0x00000001cbcb781a */ /* 0x000fc80000000000 */
[----:B------:R-:W-:Y:S01]  /*51f0*/  LOP3.LUT R203, R203, 0xa, RZ, 0xfc, !PT ;  /* 0x0000000acbcb7812 */ /* 0x000fe200078efcff */
[----:B-1----:R-:W-:-:S03]  /*5200*/  VIADD R202, R202, UR7 ;  /* 0x00000007caca7c36 */ /* 0x002fc60008000000 */
[----:B------:R-:W-:Y:S02]  /*5210*/  ISETP.GE.AND P6, PT, R203, UR4, PT ;  /* 0x00000004cb007c0c */ /* 0x000fe4000bfc6270 */
[----:B------:R-:W-:Y:S02]  /*5220*/  LDGSTS.E [R202+0x18000], desc[UR16][R164.64], P5 ;  /* 0x18000000a4ca7fae */ /* 0x000fe4000a921850 */
[----:B------:R-:W-:Y:S02]  /*5230*/  SEL R203, RZ, 0x4, P6 ;  /* 0x00000004ffcb7807 */ /* 0x000fe40003000000 */
[----:B------:R-:W-:Y:S02]  /*5240*/  ISETP.GE.AND P5, PT, R0, UR4, PT ;  /* 0x0000000400007c0c */ /* 0x000fe4000bfa6270 */
[----:B------:R-:W-:Y:S01]  /*5250*/  SEL R203, R203, RZ, P0 ;  /* 0x000000ffcbcb7207 */ /* 0x000fe20000000000 */
[----:B------:R-:W5:Y:S03]  /*5260*/  LDL.LU R0, [R1+0xf8] ;  /* 0x0000f80001007983 */ /* 0x000f660000300800 */
[----:B------:R-:W-:-:S02]  /*5270*/  ISETP.NE.U32.AND P6, PT, R203, RZ, PT ;  /* 0x000000ffcb00720c */ /* 0x000fc40003fc5070 */
[----:B------:R-:W-:Y:S02]  /*5280*/  SEL R203, RZ, 0x4, P5 ;  /* 0x00000004ffcb7807 */ /* 0x000fe40002800000 */
[----:B------:R-:W-:Y:S02]  /*5290*/  ISETP.NE.U32.AND P5, PT, R200, RZ, PT ;  /* 0x000000ffc800720c */ /* 0x000fe40003fa5070 */
[----:B------:R-:W-:-:S11]  /*52a0*/  SEL R203, R203, RZ, P0 ;  /* 0x000000ffcbcb7207 */ /* 0x000fd60000000000 */
[----:B------:R-:W-:Y:S01]  /*52b0*/  LDGSTS.E [R202+0x18008], desc[UR16][R24.64], P5 ;  /* 0x1800800018ca7fae */ /* 0x000fe2000a921850 */
[----:B------:R-:W-:Y:S01]  /*52c0*/  ISETP.NE.U32.AND P5, PT, R203, RZ, PT ;  /* 0x000000ffcb00720c */ /* 0x000fe20003fa5070 */
[C---:B---3--:R-:W-:Y:S02]  /*52d0*/  VIADD R203, R3.reuse, UR7 ;  /* 0x0000000703cb7c36 */ /* 0x048fe40008000000 */
[----:B------:R-:W0:Y:S04]  /*52e0*/  LDGDEPBAR ;  /* 0x00000000000079af */ /* 0x000e280000000000 */
[----:B------:R-:W-:Y:S04]  /*52f0*/  LDGSTS.E [R203], desc[UR16][R26.64], P2 ;  /* 0x000000001acb7fae */ /* 0x000fe80009121850 */
[----:B------:R-:W-:Y:S04]  /*5300*/  LDGSTS.E [R203+0x400], desc[UR16][R30.64], P2 ;  /* 0x004000001ecb7fae */ /* 0x000fe80009121850 */
        /* <DEDUP_REMOVED lines=16> */
[----:B------:R-:W-:Y:S01]  /*5410*/  LDGSTS.E [R203+0x4800], desc[UR16][R98.64], P2 ;  /* 0x0480000062cb7fae */ /* 0x000fe20009121850 */
[----:B------:R-:W-:-:S03]  /*5420*/  LOP3.LUT R3, R3, 0x40, RZ, 0x3c, !PT ;  /* 0x0000004003037812 */ /* 0x000fc600078e3cff */
[----:B------:R-:W-:Y:S04]  /*5430*/  LDGSTS.E [R203+0x4c00], desc[UR16][R102.64], P2 ;  /* 0x04c0000066cb7fae */ /* 0x000fe80009121850 */
[----:B------:R-:W-:Y:S04]  /*5440*/  LDGSTS.E [R203+0x5000], desc[UR16][R106.64], P2 ;  /* 0x050000006acb7fae */ /* 0x000fe80009121850 */
[----:B------:R-:W-:Y:S04]  /*5450*/  LDGSTS.E [R203+0x5400], desc[UR16][R110.64], P2 ;  /* 0x054000006ecb7fae */ /* 0x000fe80009121850 */
[----:B------:R-:W-:Y:S04]  /*5460*/  LDGSTS.E [R203+0x5800], desc[UR16][R114.64], P2 ;  /* 0x0580000072cb7fae */ /* 0x000fe80009121850 */
[----:B------:R-:W-:Y:S01]  /*5470*/  LDGSTS.E [R203+0x5c00], desc[UR16][R118.64], P2 ;  /* 0x05c0000076cb7fae */ /* 0x000fe20009121850 */
[----:B------:R-:W-:-:S03]  /*5480*/  VIADD R200, R3, UR7 ;  /* 0x0000000703c87c36 */ /* 0x000fc60008000000 */
        /* <DEDUP_REMOVED lines=40> */
[----:B------:R-:W0:Y:S04]  /*5710*/  LDGDEPBAR ;  /* 0x00000000000079af */ /* 0x000e280000000000 */
[----:B------:R1:W-:Y:S02]  /*5720*/  STL [R1+0xd8], R3 ;  /* 0x0000d80301007387 */ /* 0x0003e40000100800 */
[----:B-1----:R-:W-:-:S04]  /*5730*/  IMAD.SHL.U32 R3, R158, 0x20, RZ ;  /* 0x000000209e037824 */ /* 0x002fc800078e00ff */
[C---:B------:R-:W-:Y:S01]  /*5740*/  IMAD.WIDE R190, R3.reuse, 0x4, R190 ;  /* 0x0000000403be7825 */ /* 0x040fe200078e02be */
[----:B------:R-:W-:Y:S03]  /*5750*/  BAR.SYNC.DEFER_BLOCKING 0x0 ;  /* 0x0000000000007b1d */ /* 0x000fe60000010000 */
[----:B--2---:R-:W-:-:S03]  /*5760*/  IMAD.WIDE R188, R3, 0x4, R188 ;  /* 0x0000000403bc7825 */ /* 0x004fc600078e02bc */
[----:B------:R1:W-:Y:S04]  /*5770*/  STL [R1+0x48], R3 ;  /* 0x0000480301007387 */ /* 0x0003e80000100800 */
[----:B------:R-:W-:Y:S01]  /*5780*/  @!PT LDS RZ, [RZ] ;  /* 0x00000000fffff984 */ /* 0x000fe20000000800 */
[----:B------:R-:W-:Y:S01]  /*5790*/  @!PT LDS RZ, [RZ] ;  /* 0x00000000fffff984 */ /* 0x000fe20000000800 */
[----:B------:R-:W-:Y:S01]  /*57a0*/  @!PT LDS RZ, [RZ] ;  /* 0x00000000fffff984 */ /* 0x000fe20000000800 */
[----:B------:R2:W-:Y:S01]  /*57b0*/  LDGSTS.E [R232+0x1a000], desc[UR16][R190.64], P4 ;  /* 0x1a000000bee87fae */ /* 0x0005e2000a121850 */
[----:B-1----:R-:W1:Y:S03]  /*57c0*/  S2R R3, SR_TID.X ;  /* 0x0000000000037919 */ /* 0x002e660000002100 */
[----:B------:R3:W-:Y:S01]  /*57d0*/  LDGSTS.E [R232+0x1a008], desc[UR16][R188.64], P3 ;  /* 0x1a008000bce87fae */ /* 0x0007e20009921850 */
[----:B--2---:R-:W2:Y:S02]  /*57e0*/  S2R R191, SR_TID.X ;  /* 0x0000000000bf7919 */ /* 0x004ea40000002100 */
[----:B--2---:R-:W-:-:S02]  /*57f0*/  LOP3.LUT R190, R191, 0x1f, RZ, 0xc0, !PT ;  /* 0x0000001fbfbe7812 */ /* 0x004fc400078ec0ff */
[----:B------:R-:W-:-:S04]  /*5800*/  SHF.R.U32.HI R191, RZ, 0x6, R191 ;  /* 0x00000006ffbf7819 */ /* 0x000fc800000116bf */
[----:B------:R-:W-:Y:S02]  /*5810*/  SGXT.U32 R191, R191, 0x1 ;  /* 0x00000001bfbf781a */ /* 0x000fe40000000000 */
[----:B------:R-:W-:Y:S02]  /*5820*/  ISETP.GE.AND P2, PT, R190, UR4, PT ;  /* 0x00000004be007c0c */ /* 0x000fe4000bf46270 */
[----:B------:R-:W-:Y:S02]  /*5830*/  LOP3.LUT R191, R191, 0xe, RZ, 0xfc, !PT ;  /* 0x0000000ebfbf7812 */ /* 0x000fe400078efcff */
[----:B------:R-:W-:Y:S02]  /*5840*/  SEL R190, RZ, 0x4, P2 ;  /* 0x00000004ffbe7807 */ /* 0x000fe40001000000 */
[----:B------:R-:W-:Y:S02]  /*5850*/  ISETP.GE.AND P2, PT, R191, UR4, PT ;  /* 0x00000004bf007c0c */ /* 0x000fe4000bf46270 */
[----:B-1----:R-:W-:-:S02]  /*5860*/  SHF.R.U32.HI R3, RZ, 0x6, R3 ;  /* 0x00000006ff037819 */ /* 0x002fc40000011603 */
[----:B------:R-:W-:Y:S02]  /*5870*/  SEL R191, RZ, 0x4, P2 ;  /* 0x00000004ffbf7807 */ /* 0x000fe40001000000 */
[----:B------:R-:W-:Y:S02]  /*5880*/  SGXT.U32 R3, R3, 0x1 ;  /* 0x000000010303781a */ /* 0x000fe40000000000 */
[----:B------:R-:W-:Y:S02]  /*5890*/  SEL R191, R191, RZ, P0 ;  /* 0x000000ffbfbf7207 */ /* 0x000fe40000000000 */
[----:B---3--:R-:W-:Y:S02]  /*58a0*/  LOP3.LUT R189, R3, 0x10, RZ, 0xfc, !PT ;  /* 0x0000001003bd7812 */ /* 0x008fe400078efcff */
[----:B------:R-:W-:Y:S01]  /*58b0*/  ISETP.NE.U32.AND P2, PT, R191, RZ, PT ;  /* 0x000000ffbf00720c */ /* 0x000fe20003f45070 */
[----:B------:R-:W-:Y:S01]  /*58c0*/  IMAD.SHL.U32 R191, R158, 0x20, RZ ;  /* 0x000000209ebf7824 */ /* 0x000fe200078e00ff */
[----:B------:R-:W-:-:S02]  /*58d0*/  ISETP.GE.AND P3, PT, R189, UR4, PT ;  /* 0x00000004bd007c0c */ /* 0x000fc4000bf66270 */
[----:B------:R-:W-:Y:S01]  /*58e0*/  LOP3.LUT R188, R3, 0x12, RZ, 0xfc, !PT ;  /* 0x0000001203bc7812 */ /* 0x000fe200078efcff */
[----:B------:R-:W-:Y:S01]  /*58f0*/  IMAD.WIDE R172, R191, 0x4, R172 ;  /* 0x00000004bfac7825 */ /* 0x000fe200078e02ac */
[----:B------:R-:W-:Y:S02]  /*5900*/  SEL R189, RZ, 0x4, P3 ;  /* 0x00000004ffbd7807 */ /* 0x000fe40001800000 */
[----:B------:R-:W-:Y:S02]  /*5910*/  ISETP.GE.AND P3, PT, R188, UR4, PT ;  /* 0x00000004bc007c0c */ /* 0x000fe4000bf66270 */
[----:B------:R-:W-:Y:S01]  /*5920*/  LOP3.LUT R232, R3, 0x14, RZ, 0xfc, !PT ;  /* 0x0000001403e87812 */ /* 0x000fe200078efcff */
[----:B------:R1:W-:Y:S01]  /*5930*/  LDGSTS.E [R226+0x1a000], desc[UR16][R172.64], P1 ;  /* 0x1a000000ace27fae */ /* 0x0003e20008921850 */
[----:B------:R-:W-:Y:S02]  /*5940*/  ISETP.GE.AND P4, PT, R235, UR4, PT ;  /* 0x00000004eb007c0c */ /* 0x000fe4000bf86270 */
[----:B------:R-:W-:-:S02]  /*5950*/  SEL R188, RZ, 0x4, P3 ;  /* 0x00000004ffbc7807 */ /* 0x000fc40001800000 */
[----:B------:R-:W-:Y:S02]  /*5960*/  ISETP.GE.AND P3, PT, R232, UR4, PT ;  /* 0x00000004e8007c0c */ /* 0x000fe4000bf66270 */
[----:B------:R-:W-:Y:S02]  /*5970*/  LOP3.LUT R191, R3, 0x16, RZ, 0xfc, !PT ;  /* 0x0000001603bf7812 */ /* 0x000fe400078efcff */
[----:B------:R-:W-:Y:S02]  /*5980*/  SEL R189, R189, RZ, P0 ;  /* 0x000000ffbdbd7207 */ /* 0x000fe40000000000 */
[----:B-1----:R-:W-:Y:S02]  /*5990*/  LOP3.LUT R173, R3, 0x1a, RZ, 0xfc, !PT ;  /* 0x0000001a03ad7812 */ /* 0x002fe400078efcff */
[----:B------:R-:W-:Y:S02]  /*59a0*/  SEL R235, RZ, 0x4, P4 ;  /* 0x00000004ffeb7807 */ /* 0x000fe40002000000 */
[----:B------:R-:W-:-:S02]  /*59b0*/  ISETP.GE.AND P4, PT, R173, UR4, PT ;  /* 0x00000004ad007c0c */ /* 0x000fc4000bf86270 */
[----:B------:R-:W-:Y:S02]  /*59c0*/  LOP3.LUT R172, R3, 0x1c, RZ, 0xfc, !PT ;  /* 0x0000001c03ac7812 */ /* 0x000fe400078efcff */
[----:B------:R-:W-:Y:S02]  /*59d0*/  SEL R232, RZ, 0x4, P3 ;  /* 0x00000004ffe87807 */ /* 0x000fe40001800000 */
[----:B------:R-:W-:Y:S02]  /*59e0*/  ISETP.NE.U32.AND P3, PT, R189, RZ, PT ;  /* 0x000000ffbd00720c */ /* 0x000fe40003f65070 */
[----:B------:R-:W-:Y:S02]  /*59f0*/  ISETP.GE.AND P1, PT, R191, UR4, PT ;  /* 0x00000004bf007c0c */ /* 0x000fe4000bf26270 */
[----:B------:R-:W-:Y:S02]  /*5a00*/  SEL R188, R188, RZ, P0 ;  /* 0x000000ffbcbc7207 */ /* 0x000fe40000000000 */
[----:B------:R-:W-:-:S02]  /*5a10*/  SEL R189, RZ, 0x4, P4 ;  /* 0x00000004ffbd7807 */ /* 0x000fc40002000000 */
[----:B------:R-:W-:Y:S02]  /*5a20*/  ISETP.GE.AND P4, PT, R172, UR4, PT ;  /* 0x00000004ac007c0c */ /* 0x000fe4000bf86270 */
[----:B------:R-:W-:Y:S02]  /*5a30*/  LOP3.LUT R173, R3, 0x1e, RZ, 0xfc, !PT ;  /* 0x0000001e03ad7812 */ /* 0x000fe400078efcff */
[----:B------:R-:W-:Y:S02]  /*5a40*/  SEL R191, RZ, 0x4, P1 ;  /* 0x00000004ffbf7807 */ /* 0x000fe40000800000 */
[----:B------:R-:W-:Y:S02]  /*5a50*/  ISETP.NE.U32.AND P1, PT, R188, RZ, PT ;  /* 0x000000ffbc00720c */ /* 0x000fe40003f25070 */
[----:B------:R-:W-:Y:S02]  /*5a60*/  SEL R188, RZ, 0x4, P4 ;  /* 0x00000004ffbc7807 */ /* 0x000fe40002000000 */
[----:B------:R-:W-:-:S02]  /*5a70*/  ISETP.GE.AND P4, PT, R173, UR4, PT ;  /* 0x00000004ad007c0c */ /* 0x000fc4000bf86270 */
[----:B------:R-:W-:Y:S02]  /*5a80*/  SEL R228, R228, RZ, P0 ;  /* 0x000000ffe4e47207 */ /* 0x000fe40000000000 */
[----:B------:R-:W-:Y:S02]  /*5a90*/  SEL R173, RZ, 0x4, P4 ;  /* 0x00000004ffad7807 */ /* 0x000fe40002000000 */
[----:B------:R-:W-:Y:S02]  /*5aa0*/  SEL R227, R227, RZ, P0 ;  /* 0x000000ffe3e37207 */ /* 0x000fe40000000000 */
[----:B------:R-:W-:Y:S02]  /*5ab0*/  SEL R172, R190, RZ, P0 ;  /* 0x000000ffbeac7207 */ /* 0x000fe40000000000 */
[----:B------:R-:W-:Y:S02]  /*5ac0*/  SEL R232, R232, RZ, P0 ;  /* 0x000000ffe8e87207 */ /* 0x000fe40000000000 */
[----:B------:R-:W-:-:S02]  /*5ad0*/  SEL R191, R191, RZ, P0 ;  /* 0x000000ffbfbf7207 */ /* 0x000fc40000000000 */
[----:B------:R-:W-:Y:S02]  /*5ae0*/  SEL R190, R235, RZ, P0 ;  /* 0x000000ffebbe7207 */ /* 0x000fe40000000000 */
[----:B------:R-:W-:Y:S02]  /*5af0*/  SEL R189, R189, RZ, P0 ;  /* 0x000000ffbdbd7207 */ /* 0x000fe40000000000 */
[----:B------:R-:W-:Y:S02]  /*5b00*/  SEL R188, R188, RZ, P0 ;  /* 0x000000ffbcbc7207 */ /* 0x000fe40000000000 */
[----:B------:R-:W-:Y:S02]  /*5b10*/  SEL R173, R173, RZ, P0 ;  /* 0x000000ffadad7207 */ /* 0x000fe40000000000 */
[----:B------:R-:W-:Y:S02]  /*5b20*/  ISETP.NE.U32.AND P0, PT, R228, RZ, PT ;  /* 0x000000ffe400720c */ /* 0x000fe40003f05070 */
[----:B------:R-:W-:Y:S01]  /*5b30*/  ISETP.NE.U32.AND P4, PT, R227, RZ, PT ;  /* 0x000000ffe300720c */ /* 0x000fe20003f85070 */
[----:B------:R-:W-:-:S04]  /*5b40*/  IMAD.SHL.U32 R235, R158, 0x20, RZ ;  /* 0x000000209eeb7824 */ /* 0x000fc800078e00ff */
[----:B------:R-:W-:-:S04]  /*5b50*/  IMAD.WIDE R180, R235, 0x4, R180 ;  /* 0x00000004ebb47825 */ /* 0x000fc800078e02b4 */
[C---:B------:R-:W-:Y:S02]  /*5b60*/  IMAD.WIDE R186, R235.reuse, 0x4, R186 ;  /* 0x00000004ebba7825 */ /* 0x040fe400078e02ba */
[----:B------:R-:W-:Y:S02]  /*5b70*/  LDGSTS.E [R226+0x1a008], desc[UR16][R180.64], P0 ;  /* 0x1a008000b4e27fae */ /* 0x000fe40008121850 */
[C---:B------:R-:W-:Y:S01]  /*5b80*/  IMAD.WIDE R184, R235.reuse, 0x4, R184 ;  /* 0x00000004ebb87825 */ /* 0x040fe200078e02b8 */
[----:B------:R-:W-:Y:S01]  /*5b90*/  ISETP.NE.U32.AND P0, PT, R232, RZ, PT ;  /* 0x000000ffe800720c */ /* 0x000fe20003f05070 */
[----:B------:R1:W-:Y:S02]  /*5ba0*/  LDGSTS.E [R224+0x1a000], desc[UR16][R186.64], P4 ;  /* 0x1a000000bae07fae */ /* 0x0003e4000a121850 */
[----:B------:R-:W-:Y:S01]  /*5bb0*/  IMAD.WIDE R182, R235, 0x4, R182 ;  /* 0x00000004ebb67825 */ /* 0x000fe200078e02b6 */
[----:B------:R-:W-:Y:S01]  /*5bc0*/  ISETP.NE.U32.AND P4, PT, R191, RZ, PT ;  /* 0x000000ffbf00720c */ /* 0x000fe20003f85070 */
[----:B------:R-:W-:Y:S02]  /*5bd0*/  LDGSTS.E [R224+0x1a008], desc[UR16][R184.64], P6 ;  /* 0x1a008000b8e07fae */ /* 0x000fe4000b121850 */
[C---:B------:R-:W-:Y:S01]  /*5be0*/  IMAD.WIDE R178, R235.reuse, 0x4, R178 ;  /* 0x00000004ebb27825 */ /* 0x040fe200078e02b2 */
[----:B------:R-:W-:Y:S01]  /*5bf0*/  ISETP.NE.U32.AND P6, PT, R190, RZ, PT ;  /* 0x000000ffbe00720c */ /* 0x000fe20003fc5070 */
[----:B------:R-:W-:Y:S02]  /*5c00*/  LDGSTS.E [R220+0x1a000], desc[UR16][R182.64], P5 ;  /* 0x1a000000b6dc7fae */ /* 0x000fe4000a921850 */
[----:B------:R-:W-:Y:S01]  /*5c10*/  IMAD.WIDE R176, R235, 0x4, R176 ;  /* 0x00000004ebb07825 */ /* 0x000fe200078e02b0 */
[----:B------:R-:W-:Y:S01]  /*5c20*/  ISETP.NE.U32.AND P5, PT, R189, RZ, PT ;  /* 0x000000ffbd00720c */ /* 0x000fe20003fa5070 */
[----:B------:R-:W-:Y:S02]  /*5c30*/  LDGSTS.E [R220+0x1a008], desc[UR16][R178.64], P2 ;  /* 0x1a008000b2dc7fae */ /* 0x000fe40009121850 */
[----:B------:R-:W-:Y:S01]  /*5c40*/  IMAD.WIDE R174, R235, 0x4, R174 ;  /* 0x00000004ebae7825 */ /* 0x000fe200078e02ae */
[----:B------:R-:W-:Y:S01]  /*5c50*/  ISETP.NE.U32.AND P2, PT, R188, RZ, PT ;  /* 0x000000ffbc00720c */ /* 0x000fe20003f45070 */
[----:B------:R-:W-:Y:S01]  /*5c60*/  LDGSTS.E [R216+0x1a000], desc[UR16][R176.64], P3 ;  /* 0x1a000000b0d87fae */ /* 0x000fe20009921850 */
[----:B------:R-:W-:Y:S01]  /*5c70*/  ISETP.NE.U32.AND P3, PT, R173, RZ, PT ;  /* 0x000000ffad00720c */ /* 0x000fe20003f65070 */
[----:B------:R-:W-:-:S02]  /*5c80*/  IMAD.WIDE R170, R235, 0x4, R170 ;  /* 0x00000004ebaa7825 */ /* 0x000fc400078e02aa */
[----:B------:R-:W-:Y:S01]  /*5c90*/  LDGSTS.E [R216+0x1a008], desc[UR16][R174.64], P1 ;  /* 0x1a008000aed87fae */ /* 0x000fe20008921850 */
[----:B------:R-:W-:Y:S01]  /*5ca0*/  ISETP.NE.U32.AND P1, PT, R172, RZ, PT ;  /* 0x000000ffac00720c */ /* 0x000fe20003f25070 */
[C---:B------:R-:W-:Y:S02]  /*5cb0*/  IMAD.WIDE R168, R235.reuse, 0x4, R168 ;  /* 0x00000004eba87825 */ /* 0x040fe400078e02a8 */
[----:B------:R-:W-:Y:S02]  /*5cc0*/  LDGSTS.E [R212+0x1a000], desc[UR16][R170.64], P0 ;  /* 0x1a000000aad47fae */ /* 0x000fe40008121850 */
[C---:B------:R-:W-:Y:S02]  /*5cd0*/  IMAD.WIDE R166, R235.reuse, 0x4, R166 ;  /* 0x00000004eba67825 */ /* 0x040fe400078e02a6 */
[----:B------:R-:W-:Y:S02]  /*5ce0*/  LDGSTS.E [R212+0x1a008], desc[UR16][R168.64], P4 ;  /* 0x1a008000a8d47fae */ /* 0x000fe4000a121850 */
[----:B------:R-:W-:-:S02]  /*5cf0*/  IMAD.WIDE R162, R235, 0x4, R162 ;  /* 0x00000004eba27825 */ /* 0x000fc400078e02a2 */
[----:B------:R-:W-:Y:S02]  /*5d00*/  LDGSTS.E [R201+0x1a000], desc[UR16][R166.64], P6 ;  /* 0x1a000000a6c97fae */ /* 0x000fe4000b121850 */
[----:B-1----:R-:W-:Y:S02]  /*5d10*/  IMAD.SHL.U32 R186, R159, 0x20, RZ ;  /* 0x000000209fba7824 */ /* 0x002fe400078e00ff */
[C---:B------:R-:W-:Y:S01]  /*5d20*/  IMAD.WIDE R164, R235.reuse, 0x4, R164 ;  /* 0x00000004eba47825 */ /* 0x040fe200078e02a4 */
[----:B------:R-:W-:Y:S03]  /*5d30*/  LDGSTS.E [R201+0x1a008], desc[UR16][R162.64], P5 ;  /* 0x1a008000a2c97fae */ /* 0x000fe6000a921850 */
[----:B------:R-:W-:Y:S01]  /*5d40*/  IMAD.WIDE R24, R235, 0x4, R24 ;  /* 0x00000004eb187825 */ /* 0x000fe200078e0218 */
[----:B------:R-:W-:Y:S03]  /*5d50*/  LDGSTS.E [R202+0x1a000], desc[UR16][R164.64], P2 ;  /* 0x1a000000a4ca7fae */ /* 0x000fe60009121850 */
[C---:B------:R-:W-:Y:S01]  /*5d60*/  IMAD.WIDE R26, R186.reuse, 0x4, R26 ;  /* 0x00000004ba1a7825 */ /* 0x040fe200078e021a */
[----:B------:R1:W-:Y:S03]  /*5d70*/  LDGSTS.E [R202+0x1a008], desc[UR16][R24.64], P3 ;  /* 0x1a00800018ca7fae */ /* 0x0003e60009921850 */
[C---:B------:R-:W-:Y:S01]  /*5d80*/  IMAD.WIDE R30, R186.reuse, 0x4, R30 ;  /* 0x00000004ba1e7825 */ /* 0x040fe200078e021e */
[----:B------:R-:W0:Y:S03]  /*5d90*/  LDGDEPBAR ;  /* 0x00000000000079af */ /* 0x000e260000000000 */
[C---:B------:R-:W-:Y:S01]  /*5da0*/  IMAD.WIDE R34, R186.reuse, 0x4, R34 ;  /* 0x00000004ba227825 */ /* 0x040fe200078e0222 */
[----:B------:R2:W-:Y:S03]  /*5db0*/  LDGSTS.E [R203+0x8000], desc[UR16][R26.64], P1 ;  /* 0x080000001acb7fae */ /* 0x0005e60008921850 */
[C---:B------:R-:W-:Y:S01]  /*5dc0*/  IMAD.WIDE R38, R186.reuse, 0x4, R38 ;  /* 0x00000004ba267825 */ /* 0x040fe200078e0226 */
[----:B------:R-:W-:Y:S03]  /*5dd0*/  LDGSTS.E [R203+0x8400], desc[UR16][R30.64], P1 ;  /* 0x084000001ecb7fae */ /* 0x000fe60008921850 */
        /* <DEDUP_REMOVED lines=61> */
[----:B------:R3:W-:Y:S03]  /*61b0*/  LDGSTS.E [R200+0x8200], desc[UR16][R28.64], P1 ;  /* 0x082000001cc87fae */ /* 0x0007e60008921850 */
        /* <DEDUP_REMOVED lines=38> */
[----:B------:R-:W-:Y:S01]  /*6420*/  IMAD.WIDE R116, R186, 0x4, R116 ;  /* 0x00000004ba747825 */ /* 0x000fe200078e0274 */
[----:B------:R4:W-:Y:S01]  /*6430*/  LDGSTS.E [R200+0xd200], desc[UR16][R108.64], P1 ;  /* 0x0d2000006cc87fae */ /* 0x0009e20008921850 */
[----:B------:R-:W-:-:S02]  /*6440*/  ISETP.GE.AND P0, PT, R17, 0x20, PT ;  /* 0x000000201100780c */ /* 0x000fc40003f06270 */
        /* <DEDUP_REMOVED lines=17> */
[----:B------:R4:W-:Y:S04]  /*6560*/  LDGSTS.E [R200+0xf600], desc[UR16][R144.64], P1 ;  /* 0x0f60000090c87fae */ /* 0x0009e80008921850 */
[----:B------:R4:W-:Y:S04]  /*6570*/  LDGSTS.E [R200+0xfa00], desc[UR16][R148.64], P1 ;  /* 0x0fa0000094c87fae */ /* 0x0009e80008921850 */
[----:B------:R4:W-:Y:S01]  /*6580*/  LDGSTS.E [R200+0xfe00], desc[UR16][R160.64], P1 ;  /* 0x0fe00000a0c87fae */ /* 0x0009e20008921850 */
[----:B-1----:R-:W-:-:S03]  /*6590*/  CS2R R24, SRZ ;  /* 0x0000000000187805 */ /* 0x002fc6000001ff00 */
[----:B------:R-:W0:Y:S01]  /*65a0*/  LDGDEPBAR ;  /* 0x00000000000079af */ /* 0x000e220000000000 */
[----:B--2---:R-:W-:Y:S02]  /*65b0*/  CS2R R26, SRZ ;  /* 0x00000000001a7805 */ /* 0x004fe4000001ff00 */
[----:B---3--:R-:W-:Y:S02]  /*65c0*/  CS2R R28, SRZ ;  /* 0x00000000001c7805 */ /* 0x008fe4000001ff00 */
[----:B------:R-:W-:Y:S02]  /*65d0*/  CS2R R30, SRZ ;  /* 0x00000000001e7805 */ /* 0x000fe4000001ff00 */
[----:B----4-:R-:W-:Y:S02]  /*65e0*/  CS2R R32, SRZ ;  /* 0x0000000000207805 */ /* 0x010fe4000001ff00 */
[----:B------:R-:W-:Y:S02]  /*65f0*/  CS2R R34, SRZ ;  /* 0x0000000000227805 */ /* 0x000fe4000001ff00 */
[----:B------:R-:W-:-:S02]  /*6600*/  CS2R R36, SRZ ;  /* 0x0000000000247805 */ /* 0x000fc4000001ff00 */
[----:B------:R-:W-:Y:S02]  /*6610*/  CS2R R38, SRZ ;  /* 0x0000000000267805 */ /* 0x000fe4000001ff00 */
[----:B------:R-:W-:Y:S02]  /*6620*/  CS2R R40, SRZ ;  /* 0x0000000000287805 */ /* 0x000fe4000001ff00 */
[----:B------:R-:W-:Y:S02]  /*6630*/  CS2R R42, SRZ ;  /* 0x00000000002a7805 */ /* 0x000fe4000001ff00 */
[----:B------:R-:W-:Y:S02]  /*6640*/  CS2R R44, SRZ ;  /* 0x00000000002c7805 */ /* 0x000fe4000001ff00 */
        /* <DEDUP_REMOVED lines=52> */
[----:B------:R-:W-:Y:S01]  /*6990*/  CS2R R150, SRZ ;  /* 0x0000000000967805 */ /* 0x000fe2000001ff00 */
[----:B------:R-:W-:Y:S06]  /*69a0*/  @!P0 BRA `(.L_x_0) ;  /* 0x0000004800388947 */ /* 0x000fec0003800000 */
[----:B------:R-:W2:Y:S01]  /*69b0*/  LDL.LU R235, [R1] ;  /* 0x0000000001eb7983 */ /* 0x000ea20000300800 */
[----:B------:R-:W-:Y:S02]  /*69c0*/  SHF.R.S32.HI R26, RZ, 0x1f, R157 ;  /* 0x0000001fff1a7819 */ /* 0x000fe4000001149d */
[----:B------:R-:W-:Y:S02]  /*69d0*/  SHF.R.S32.HI R25, RZ, 0x1f, R156 ;  /* 0x0000001fff197819 */ /* 0x000fe4000001149c */
[----:B------:R-:W-:Y:S02]  /*69e0*/  SHF.L.U64.HI R3, R157, 0x2, R26 ;  /* 0x000000029d037819 */ /* 0x000fe4000001021a */
[----:B------:R-:W-:Y:S02]  /*69f0*/  SHF.R.S32.HI R26, RZ, 0x1f, R155 ;  /* 0x0000001fff1a7819 */ /* 0x000fe4000001149b */
[----:B------:R-:W-:Y:S01]  /*6a00*/  SHF.R.S32.HI R27, RZ, 0x1f, R154 ;  /* 0x0000001fff1b7819 */ /* 0x000fe2000001149a */
[----:B------:R1:W-:Y:S01]  /*6a10*/  STL [R1+0xb4], R3 ;  /* 0x0000b40301007387 */ /* 0x0003e20000100800 */
[----:B------:R-:W-:-:S02]  /*6a20*/  SHF.R.S32.HI R28, RZ, 0x1f, R153 ;  /* 0x0000001fff1c7819 */ /* 0x000fc40000011499 */
[----:B------:R-:W-:Y:S02]  /*6a30*/  SHF.L.U64.HI R155, R155, 0x2, R26 ;  /* 0x000000029b9b7819 */ /* 0x000fe4000001021a */
[----:B------:R-:W-:Y:S01]  /*6a40*/  SHF.L.U64.HI R154, R154, 0x2, R27 ;  /* 0x000000029a9a7819 */ /* 0x000fe2000001021b */
[----:B------:R-:W-:Y:S01]  /*6a50*/  IMAD.SHL.U32 R30, R186, 0x8, RZ ;  /* 0x00000008ba1e7824 */ /* 0x000fe200078e00ff */
[----:B------:R-:W-:Y:S02]  /*6a60*/  SHF.R.S32.HI R26, RZ, 0x1f, R23 ;  /* 0x0000001fff1a7819 */ /* 0x000fe40000011417 */
[----:B------:R-:W-:Y:S02]  /*6a70*/  SHF.R.S32.HI R130, RZ, 0x1f, R17 ;  /* 0x0000001fff827819 */ /* 0x000fe40000011411 */
[----:B-1----:R-:W-:Y:S02]  /*6a80*/  SHF.L.U64.HI R3, R156, 0x2, R25 ;  /* 0x000000029c037819 */ /* 0x002fe40000010219 */
[----:B------:R-:W-:-:S03]  /*6a90*/  SHF.R.S32.HI R25, RZ, 0x1f, R152 ;  /* 0x0000001fff197819 */ /* 0x000fc60000011498 */
[----:B------:R1:W-:Y:S01]  /*6aa0*/  STL [R1+0xb0], R3 ;  /* 0x0000b00301007387 */ /* 0x0003e20000100800 */
[----:B------:R-:W-:Y:S02]  /*6ab0*/  SHF.R.S32.HI R185, RZ, 0x1f, R186 ;  /* 0x0000001fffb97819 */ /* 0x000fe400000114ba */
[----:B------:R-:W-:Y:S01]  /*6ac0*/  SHF.L.U64.HI R152, R152, 0x2, R25 ;  /* 0x0000000298987819 */ /* 0x000fe20000010219 */
[----:B------:R-:W-:Y:S04]  /*6ad0*/  STL [R1+0xac], R155 ;  /* 0x0000ac9b01007387 */ /* 0x000fe80000100800 */
[----:B------:R-:W-:Y:S01]  /*6ae0*/  STL [R1+0xa8], R154 ;  /* 0x0000a89a01007387 */ /* 0x000fe20000100800 */
[----:B-1----:R-:W-:Y:S02]  /*6af0*/  SHF.L.U64.HI R3, R153, 0x2, R28 ;  /* 0x0000000299037819 */ /* 0x002fe4000001021c */
[----:B------:R-:W-:-:S03]  /*6b00*/  SHF.R.S32.HI R28, RZ, 0x1f, R5 ;  /* 0x0000001fff1c7819 */ /* 0x000fc60000011405 */
[----:B------:R1:W-:Y:S04]  /*6b10*/  STL [R1+0xa4], R3 ;  /* 0x0000a40301007387 */ /* 0x0003e80000100800 */
[----:B------:R-:W3:Y:S01]  /*6b20*/  LDL.LU R191, [R1+0x4] ;  /* 0x0000040001bf7983 */ /* 0x000ee20000300800 */
[----:B------:R-:W-:Y:S02]  /*6b30*/  SHF.L.U64.HI R5, R5, 0x2, R28 ;  /* 0x0000000205057819 */ /* 0x000fe4000001021c */
[----:B------:R-:W-:Y:S02]  /*6b40*/  LEA.HI R130, R130, R17, RZ, 0x5 ;  /* 0x0000001182827211 */ /* 0x000fe400078f28ff */
[----:B------:R-:W-:Y:S02]  /*6b50*/  SHF.R.S32.HI R73, RZ, 0x1f, R7 ;  /* 0x0000001fff497819 */ /* 0x000fe40000011407 */
[----:B-1----:R-:W-:-:S02]  /*6b60*/  SHF.L.U64.HI R3, R23, 0x2, R26 ;  /* 0x0000000217037819 */ /* 0x002fc4000001021a */
[----:B------:R-:W-:Y:S02]  /*6b70*/  SHF.R.S32.HI R23, RZ, 0x1f, R6 ;  /* 0x0000001fff177819 */ /* 0x000fe40000011406 */
[----:B------:R-:W-:Y:S02]  /*6b80*/  SHF.R.S32.HI R17, RZ, 0x1f, R8 ;  /* 0x0000001fff117819 */ /* 0x000fe40000011408 */
[----:B------:R-:W-:Y:S02]  /*6b90*/  SHF.R.S32.HI R69, RZ, 0x1f, R9 ;  /* 0x0000001fff457819 */ /* 0x000fe40000011409 */
[----:B------:R-:W-:Y:S02]  /*6ba0*/  SHF.L.U64.HI R28, R186, 0x3, R185 ;  /* 0x00000003ba1c7819 */ /* 0x000fe400000102b9 */
[-C--:B------:R-:W-:Y:S02]  /*6bb0*/  LEA R187, P0, R6, R30.reuse, 0x2 ;  /* 0x0000001e06bb7211 */ /* 0x080fe400078010ff */
[----:B------:R-:W-:-:S02]  /*6bc0*/  LEA R79, P1, R7, R30, 0x2 ;  /* 0x0000001e074f7211 */ /* 0x000fc400078210ff */
[-C--:B------:R-:W-:Y:S02]  /*6bd0*/  LEA R77, P2, R8, R30.reuse, 0x2 ;  /* 0x0000001e084d7211 */ /* 0x080fe400078410ff */
[----:B------:R-:W-:Y:S01]  /*6be0*/  LEA R76, P3, R9, R30, 0x2 ;  /* 0x0000001e094c7211 */ /* 0x000fe200078610ff */
[----:B------:R1:W-:Y:S01]  /*6bf0*/  STL [R1+0xa0], R152 ;  /* 0x0000a09801007387 */ /* 0x0003e20000100800 */
[-C--:B------:R-:W-:Y:S02]  /*6c00*/  LEA.HI.X R74, R6, R28.reuse, R23, 0x2, P0 ;  /* 0x0000001c064a7211 */ /* 0x080fe400000f1417 */
[-C--:B------:R-:W-:Y:S02]  /*6c10*/  LEA.HI.X R73, R7, R28.reuse, R73, 0x2, P1 ;  /* 0x0000001c07497211 */ /* 0x080fe400008f1449 */
[-C--:B------:R-:W-:Y:S02]  /*6c20*/  LEA.HI.X R70, R8, R28.reuse, R17, 0x2, P2 ;  /* 0x0000001c08467211 */ /* 0x080fe400010f1411 */
[----:B------:R-:W-:-:S02]  /*6c30*/  LEA.HI.X R69, R9, R28, R69, 0x2, P3 ;  /* 0x0000001c09457211 */ /* 0x000fc400018f1445 */
[----:B------:R-:W-:Y:S02]  /*6c40*/  SHF.R.S32.HI R17, RZ, 0x1f, R10 ;  /* 0x0000001fff117819 */ /* 0x000fe4000001140a */
[----:B-1----:R-:W-:Y:S02]  /*6c50*/  SHF.R.S32.HI R152, RZ, 0x1f, R11 ;  /* 0x0000001fff987819 */ /* 0x002fe4000001140b */
[----:B------:R-:W-:Y:S02]  /*6c60*/  SHF.R.S32.HI R7, RZ, 0x1f, R12 ;  /* 0x0000001fff077819 */ /* 0x000fe4000001140c */
[----:B------:R-:W-:Y:S02]  /*6c70*/  SHF.R.S32.HI R156, RZ, 0x1f, R13 ;  /* 0x0000001fff9c7819 */ /* 0x000fe4000001140d */
[-C--:B------:R-:W-:Y:S02]  /*6c80*/  LEA R9, P0, R10, R30.reuse, 0x2 ;  /* 0x0000001e0a097211 */ /* 0x080fe400078010ff */
[----:B------:R-:W-:-:S02]  /*6c90*/  LEA R78, P1, R11, R30, 0x2 ;  /* 0x0000001e0b4e7211 */ /* 0x000fc400078210ff */
[-C--:B------:R-:W-:Y:S02]  /*6ca0*/  LEA R75, P2, R12, R30.reuse, 0x2 ;  /* 0x0000001e0c4b7211 */ /* 0x080fe400078410ff */
[----:B------:R-:W-:Y:S02]  /*6cb0*/  LEA R71, P3, R13, R30, 0x2 ;  /* 0x0000001e0d477211 */ /* 0x000fe400078610ff */
[-C--:B------:R-:W-:Y:S02]  /*6cc0*/  LEA.HI.X R17, R10, R28.reuse, R17, 0x2, P0 ;  /* 0x0000001c0a117211 */ /* 0x080fe400000f1411 */
[-C--:B------:R-:W-:Y:S02]  /*6cd0*/  LEA.HI.X R152, R11, R28.reuse, R152, 0x2, P1 ;  /* 0x0000001c0b987211 */ /* 0x080fe400008f1498 */
[-C--:B------:R-:W-:Y:S02]  /*6ce0*/  LEA.HI.X R154, R12, R28.reuse, R7, 0x2, P2 ;  /* 0x0000001c0c9a7211 */ /* 0x080fe400010f1407 */
[----:B------:R-:W-:-:S02]  /*6cf0*/  LEA.HI.X R156, R13, R28, R156, 0x2, P3 ;  /* 0x0000001c0d9c7211 */ /* 0x000fc400018f149c */
[----:B------:R-:W-:Y:S02]  /*6d00*/  SHF.R.S32.HI R23, RZ, 0x1f, R14 ;  /* 0x0000001fff177819 */ /* 0x000fe4000001140e */
[----:B------:R-:W-:Y:S02]  /*6d10*/  SHF.R.S32.HI R160, RZ, 0x1f, R15 ;  /* 0x0000001fffa07819 */ /* 0x000fe4000001140f */
        /* <DEDUP_REMOVED lines=61> */
[-C--:B------:R-:W-:Y:S02]  /*70f0*/  LEA R199, P0, R208, R30.reuse, 0x2 ;  /* 0x0000001ed0c77211 */ /* 0x080fe400078010ff */
[-C--:B------:R-:W-:Y:S02]  /*7100*/  LEA R203, P2, R210, R30.reuse, 0x2 ;  /* 0x0000001ed2cb7211 */ /* 0x080fe400078410ff */
[----:B------:R-:W-:-:S02]  /*7110*/  LEA R205, P3, R211, R30, 0x2 ;  /* 0x0000001ed3cd7211 */ /* 0x000fc400078610ff */
[----:B------:R-:W-:Y:S02]  /*7120*/  SHF.R.S32.HI R200, RZ, 0x1f, R209 ;  /* 0x0000001fffc87819 */ /* 0x000fe400000114d1 */
[----:B------:R-:W-:Y:S02]  /*7130*/  LEA R201, P1, R209, R30, 0x2 ;  /* 0x0000001ed1c97211 */ /* 0x000fe400078210ff */
[-C--:B------:R-:W-:Y:S02]  /*7140*/  LEA.HI.X R198, R208, R28.reuse, R11, 0x2, P0 ;  /* 0x0000001cd0c67211 */ /* 0x080fe400000f140b */
[-C--:B------:R-:W-:Y:S02]  /*7150*/  LEA.HI.X R202, R210, R28.reuse, R7, 0x2, P2 ;  /* 0x0000001cd2ca7211 */ /* 0x080fe400010f1407 */
[-C--:B------:R-:W-:Y:S02]  /*7160*/  LEA.HI.X R204, R211, R28.reuse, R204, 0x2, P3 ;  /* 0x0000001cd3cc7211 */ /* 0x080fe400018f14cc */
[----:B------:R-:W-:-:S02]  /*7170*/  LEA.HI.X R200, R209, R28, R200, 0x2, P1 ;  /* 0x0000001cd1c87211 */ /* 0x000fc400008f14c8 */
[----:B------:R-:W-:Y:S02]  /*7180*/  SHF.R.S32.HI R206, RZ, 0x1f, R213 ;  /* 0x0000001fffce7819 */ /* 0x000fe400000114d5 */
[----:B------:R-:W-:Y:S02]  /*7190*/  SHF.R.S32.HI R210, RZ, 0x1f, R215 ;  /* 0x0000001fffd27819 */ /* 0x000fe400000114d7 */
[-C--:B------:R-:W-:Y:S02]  /*71a0*/  LEA R207, P0, R213, R30.reuse, 0x2 ;  /* 0x0000001ed5cf7211 */ /* 0x080fe400078010ff */
[----:B------:R-:W-:Y:S02]  /*71b0*/  LEA R211, P2, R215, R30, 0x2 ;  /* 0x0000001ed7d37211 */ /* 0x000fe400078410ff */
[----:B------:R-:W-:Y:S02]  /*71c0*/  SHF.R.S32.HI R7, RZ, 0x1f, R214 ;  /* 0x0000001fff077819 */ /* 0x000fe400000114d6 */
[----:B------:R-:W-:-:S02]  /*71d0*/  SHF.R.S32.HI R212, RZ, 0x1f, R217 ;  /* 0x0000001fffd47819 */ /* 0x000fc400000114d9 */
[CC--:B------:R-:W-:Y:S02]  /*71e0*/  LEA R209, P1, R214.reuse, R30.reuse, 0x2 ;  /* 0x0000001ed6d17211 */ /* 0x0c0fe400078210ff */
[----:B------:R-:W-:Y:S02]  /*71f0*/  LEA R64, P3, R217, R30, 0x2 ;  /* 0x0000001ed9407211 */ /* 0x000fe400078610ff */
[-C--:B------:R-:W-:Y:S02]  /*7200*/  LEA.HI.X R206, R213, R28.reuse, R206, 0x2, P0 ;  /* 0x0000001cd5ce7211 */ /* 0x080fe400000f14ce */
[-C--:B------:R-:W-:Y:S02]  /*7210*/  LEA.HI.X R210, R215, R28.reuse, R210, 0x2, P2 ;  /* 0x0000001cd7d27211 */ /* 0x080fe400010f14d2 */
[-C--:B------:R-:W-:Y:S02]  /*7220*/  LEA.HI.X R208, R214, R28.reuse, R7, 0x2, P1 ;  /* 0x0000001cd6d07211 */ /* 0x080fe400008f1407 */
[----:B------:R-:W-:-:S02]  /*7230*/  LEA.HI.X R212, R217, R28, R212, 0x2, P3 ;  /* 0x0000001cd9d47211 */ /* 0x000fc400018f14d4 */
[----:B------:R-:W-:Y:S02]  /*7240*/  SHF.R.S32.HI R11, RZ, 0x1f, R218 ;  /* 0x0000001fff0b7819 */ /* 0x000fe400000114da */
[CC--:B------:R-:W-:Y:S02]  /*7250*/  LEA R215, P0, R218.reuse, R30.reuse, 0x2 ;  /* 0x0000001edad77211 */ /* 0x0c0fe400078010ff */
[----:B------:R-:W-:Y:S02]  /*7260*/  SHF.R.S32.HI R216, RZ, 0x1f, R219 ;  /* 0x0000001fffd87819 */ /* 0x000fe400000114db */
[----:B------:R-:W-:Y:S02]  /*7270*/  SHF.R.S32.HI R6, RZ, 0x1f, R221 ;  /* 0x0000001fff067819 */ /* 0x000fe400000114dd */
[-C--:B------:R-:W-:Y:S02]  /*7280*/  LEA R217, P1, R219, R30.reuse, 0x2 ;  /* 0x0000001edbd97211 */ /* 0x080fe400078210ff */
[----:B------:R-:W-:Y:S01]  /*7290*/  LEA R62, P2, R221, R30, 0x2 ;  /* 0x0000001edd3e7211 */ /* 0x000fe200078410ff */
[----:B------:R-:W1:Y:S01]  /*72a0*/  S2R R189, SR_TID.X ;  /* 0x0000000000bd7919 */ /* 0x000e620000002100 */
[----:B------:R-:W-:-:S02]  /*72b0*/  LEA.HI.X R214, R218, R28, R11, 0x2, P0 ;  /* 0x0000001cdad67211 */ /* 0x000fc400000f140b */
[-C--:B------:R-:W-:Y:S02]  /*72c0*/  LEA.HI.X R216, R219, R28.reuse, R216, 0x2, P1 ;  /* 0x0000001cdbd87211 */ /* 0x080fe400008f14d8 */
[----:B------:R-:W-:Y:S02]  /*72d0*/  LEA.HI.X R218, R221, R28, R6, 0x2, P2 ;  /* 0x0000001cddda7211 */ /* 0x000fe400010f1406 */
[----:B------:R-:W-:Y:S02]  /*72e0*/  SHF.R.S32.HI R224, RZ, 0x1f, R225 ;  /* 0x0000001fffe07819 */ /* 0x000fe400000114e1 */
[----:B------:R-:W-:Y:S02]  /*72f0*/  SHF.R.S32.HI R226, RZ, 0x1f, R229 ;  /* 0x0000001fffe27819 */ /* 0x000fe400000114e5 */
[-C--:B------:R-:W-:Y:S02]  /*7300*/  LEA R61, P1, R225, R30.reuse, 0x2 ;  /* 0x0000001ee13d7211 */ /* 0x080fe400078210ff */
[----:B------:R-:W-:-:S02]  /*7310*/  LEA R227, P2, R229, R30, 0x2 ;  /* 0x0000001ee5e37211 */ /* 0x000fc400078410ff */
[-C--:B------:R-:W-:Y:S02]  /*7320*/  LEA.HI.X R224, R225, R28.reuse, R224, 0x2, P1 ;  /* 0x0000001ce1e07211 */ /* 0x080fe400008f14e0 */
[----:B--2---:R-:W-:Y:S02]  /*7330*/  SHF.R.S32.HI R24, RZ, 0x1f, R235 ;  /* 0x0000001fff187819 */ /* 0x004fe400000114eb */
[----:B------:R-:W-:Y:S02]  /*7340*/  LEA.HI.X R226, R229, R28, R226, 0x2, P2 ;  /* 0x0000001ce5e27211 */ /* 0x000fe400010f14e2 */
[----:B------:R-:W-:Y:S02]  /*7350*/  SHF.L.U64.HI R24, R235, 0x2, R24 ;  /* 0x00000002eb187819 */ /* 0x000fe40000010218 */
[----:B------:R-:W-:Y:S02]  /*7360*/  SHF.R.S32.HI R232, RZ, 0x1f, R233 ;  /* 0x0000001fffe87819 */ /* 0x000fe400000114e9 */
[----:B------:R-:W-:-:S02]  /*7370*/  SHF.R.S32.HI R11, RZ, 0x1f, R234 ;  /* 0x0000001fff0b7819 */ /* 0x000fc400000114ea */
[CC--:B------:R-:W-:Y:S02]  /*7380*/  LEA R58, P1, R233.reuse, R30.reuse, 0x2 ;  /* 0x0000001ee93a7211 */ /* 0x0c0fe400078210ff */
[C---:B------:R-:W-:Y:S02]  /*7390*/  LEA R235, P2, R234.reuse, R30, 0x2 ;  /* 0x0000001eeaeb7211 */ /* 0x040fe400078410ff */
[-C--:B------:R-:W-:Y:S02]  /*73a0*/  LEA.HI.X R232, R233, R28.reuse, R232, 0x2, P1 ;  /* 0x0000001ce9e87211 */ /* 0x080fe400008f14e8 */
[----:B------:R-:W-:Y:S02]  /*73b0*/  LEA.HI.X R234, R234, R28, R11, 0x2, P2 ;  /* 0x0000001ceaea7211 */ /* 0x000fe400010f140b */
[----:B------:R-:W-:Y:S02]  /*73c0*/  SHF.R.S32.HI R11, RZ, 0x1f, R238 ;  /* 0x0000001fff0b7819 */ /* 0x000fe400000114ee */
[----:B------:R-:W-:-:S02]  /*73d0*/  LEA R55, P1, R238, R30, 0x2 ;  /* 0x0000001eee377211 */ /* 0x000fc400078210ff */
[----:B------:R-:W-:Y:S02]  /*73e0*/  SHF.R.S32.HI R7, RZ, 0x1f, R222 ;  /* 0x0000001fff077819 */ /* 0x000fe400000114de */
[----:B------:R-:W-:Y:S02]  /*73f0*/  LEA R60, P3, R222, R30, 0x2 ;  /* 0x0000001ede3c7211 */ /* 0x000fe400078610ff */
[----:B------:R-:W-:Y:S02]  /*7400*/  LEA.HI.X R46, R238, R28, R11, 0x2, P1 ;  /* 0x0000001cee2e7211 */ /* 0x000fe400008f140b */
[----:B------:R-:W-:Y:S02]  /*7410*/  SHF.R.S32.HI R11, RZ, 0x1f, R242 ;  /* 0x0000001fff0b7819 */ /* 0x000fe400000114f2 */
[----:B------:R-:W-:Y:S02]  /*7420*/  LEA R51, P1, R242, R30, 0x2 ;  /* 0x0000001ef2337211 */ /* 0x000fe400078210ff */
[----:B------:R-:W-:-:S02]  /*7430*/  LEA.HI.X R220, R222, R28, R7, 0x2, P3 ;  /* 0x0000001cdedc7211 */ /* 0x000fc400018f1407 */
[----:B------:R-:W-:Y:S02]  /*7440*/  SHF.R.S32.HI R222, RZ, 0x1f, R223 ;  /* 0x0000001fffde7819 */ /* 0x000fe400000114df */
[----:B------:R-:W-:Y:S02]  /*7450*/  SHF.R.S32.HI R7, RZ, 0x1f, R230 ;  /* 0x0000001fff077819 */ /* 0x000fe400000114e6 */
[-C--:B------:R-:W-:Y:S02]  /*7460*/  LEA R63, P0, R223, R30.reuse, 0x2 ;  /* 0x0000001edf3f7211 */ /* 0x080fe400078010ff */
[----:B------:R-:W-:Y:S02]  /*7470*/  LEA R57, P3, R230, R30, 0x2 ;  /* 0x0000001ee6397211 */ /* 0x000fe400078610ff */
[----:B------:R-:W-:Y:S02]  /*7480*/  LEA.HI.X R38, R242, R28, R11, 0x2, P1 ;  /* 0x0000001cf2267211 */ /* 0x000fe400008f140b */
[----:B------:R-:W-:-:S02]  /*7490*/  SHF.R.S32.HI R31, RZ, 0x1f, R246 ;  /* 0x0000001fff1f7819 */ /* 0x000fc400000114f6 */
[----:B------:R-:W-:Y:S01]  /*74a0*/  LEA R45, P1, R246, R30, 0x2 ;  /* 0x0000001ef62d7211 */ /* 0x000fe200078210ff */
[----:B------:R2:W-:Y:S01]  /*74b0*/  STL [R1+0x9c], R3 ;  /* 0x00009c0301007387 */ /* 0x0005e20000100800 */
[-C--:B------:R-:W-:Y:S02]  /*74c0*/  LEA.HI.X R222, R223, R28.reuse, R222, 0x2, P0 ;  /* 0x0000001cdfde7211 */ /* 0x080fe400000f14de */
[----:B------:R-:W-:Y:S02]  /*74d0*/  LEA.HI.X R228, R230, R28, R7, 0x2, P3 ;  /* 0x0000001ce6e47211 */ /* 0x000fe400018f1407 */
[----:B------:R-:W-:Y:S02]  /*74e0*/  SHF.R.S32.HI R230, RZ, 0x1f, R231 ;  /* 0x0000001fffe67819 */ /* 0x000fe400000114e7 */
[----:B------:R-:W-:Y:S02]  /*74f0*/  LEA R59, P0, R231, R30, 0x2 ;  /* 0x0000001ee73b7211 */ /* 0x000fe400078010ff */
[----:B------:R-:W-:Y:S01]  /*7500*/  LEA.HI.X R31, R246, R28, R31, 0x2, P1 ;  /* 0x0000001cf61f7211 */ /* 0x000fe200008f141f */
[----:B--2---:R-:W-:Y:S01]  /*7510*/  IMAD.SHL.U32 R3, R158, 0x20, RZ ;  /* 0x000000209e037824 */ /* 0x004fe200078e00ff */
[----:B------:R-:W-:-:S02]  /*7520*/  SHF.R.S32.HI R7, RZ, 0x1f, R236 ;  /* 0x0000001fff077819 */ /* 0x000fc400000114ec */
[-C--:B------:R-:W-:Y:S02]  /*7530*/  LEA R54, P3, R236, R30.reuse, 0x2 ;  /* 0x0000001eec367211 */ /* 0x080fe400078610ff */
[----:B------:R-:W-:Y:S02]  /*7540*/  SHF.R.S32.HI R11, RZ, 0x1f, R250 ;  /* 0x0000001fff0b7819 */ /* 0x000fe400000114fa */
[----:B------:R-:W-:Y:S02]  /*7550*/  LEA R37, P1, R250, R30, 0x2 ;  /* 0x0000001efa257211 */ /* 0x000fe400078210ff */
[-C--:B------:R-:W-:Y:S02]  /*7560*/  LEA.HI.X R230, R231, R28.reuse, R230, 0x2, P0 ;  /* 0x0000001ce7e67211 */ /* 0x080fe400000f14e6 */
[----:B------:R-:W-:Y:S02]  /*7570*/  LEA.HI.X R236, R236, R28, R7, 0x2, P3 ;  /* 0x0000001cecec7211 */ /* 0x000fe400018f1407 */
[----:B------:R-:W-:-:S02]  /*7580*/  SHF.R.S32.HI R47, RZ, 0x1f, R237 ;  /* 0x0000001fff2f7819 */ /* 0x000fc400000114ed */
[----:B------:R-:W-:Y:S02]  /*7590*/  SHF.R.S32.HI R43, RZ, 0x1f, R239 ;  /* 0x0000001fff2b7819 */ /* 0x000fe400000114ef */
[-C--:B------:R-:W-:Y:S02]  /*75a0*/  LEA R56, P0, R237, R30.reuse, 0x2 ;  /* 0x0000001eed387211 */ /* 0x080fe400078010ff */
[----:B------:R-:W-:Y:S02]  /*75b0*/  LEA R52, P2, R239, R30, 0x2 ;  /* 0x0000001eef347211 */ /* 0x000fe400078410ff */
[----:B------:R-:W-:Y:S02]  /*75c0*/  LEA.HI.X R250, R250, R28, R11, 0x2, P1 ;  /* 0x0000001cfafa7211 */ /* 0x000fe400008f140b */
[----:B------:R-:W-:Y:S02]  /*75d0*/  SHF.R.S32.HI R7, RZ, 0x1f, R240 ;  /* 0x0000001fff077819 */ /* 0x000fe400000114f0 */
[----:B------:R-:W-:-:S02]  /*75e0*/  LEA R50, P3, R240, R30, 0x2 ;  /* 0x0000001ef0327211 */ /* 0x000fc400078610ff */
[----:B---3--:R-:W-:Y:S02]  /*75f0*/  LEA R183, P1, R3, R191, 0x3 ;  /* 0x000000bf03b77211 */ /* 0x008fe400078218ff */
[--C-:B-1----:R-:W-:Y:S02]  /*7600*/  SHF.R.U32.HI R191, RZ, 0x6, R189.reuse ;  /* 0x00000006ffbf7819 */ /* 0x102fe400000116bd */
[--C-:B------:R-:W-:Y:S02]  /*7610*/  SHF.R.U32.HI R184, RZ, 0x6, R189.reuse ;  /* 0x00000006ffb87819 */ /* 0x100fe400000116bd */
[--C-:B------:R-:W-:Y:S02]  /*7620*/  SHF.R.U32.HI R190, RZ, 0x6, R189.reuse ;  /* 0x00000006ffbe7819 */ /* 0x100fe400000116bd */
[----:B------:R-:W-:Y:S02]  /*7630*/  SHF.R.U32.HI R189, RZ, 0x6, R189 ;  /* 0x00000006ffbd7819 */ /* 0x000fe400000116bd */
[----:B------:R-:W-:-:S02]  /*7640*/  LEA.HI.X R47, R237, R28, R47, 0x2, P0 ;  /* 0x0000001ced2f7211 */ /* 0x000fc400000f142f */
[-C--:B------:R-:W-:Y:S02]  /*7650*/  LEA.HI.X R43, R239, R28.reuse, R43, 0x2, P2 ;  /* 0x0000001cef2b7211 */ /* 0x080fe400010f142b */
[----:B------:R-:W-:Y:S02]  /*7660*/  LEA.HI.X R42, R240, R28, R7, 0x2, P3 ;  /* 0x0000001cf02a7211 */ /* 0x000fe400018f1407 */
[----:B------:R-:W-:Y:S02]  /*7670*/  SHF.R.S32.HI R39, RZ, 0x1f, R241 ;  /* 0x0000001fff277819 */ /* 0x000fe400000114f1 */
[----:B------:R-:W-:Y:S02]  /*7680*/  SHF.R.S32.HI R35, RZ, 0x1f, R243 ;  /* 0x0000001fff237819 */ /* 0x000fe400000114f3 */
[-C--:B------:R-:W-:Y:S02]  /*7690*/  LEA R53, P0, R241, R30.reuse, 0x2 ;  /* 0x0000001ef1357211 */ /* 0x080fe400078010ff */
[----:B------:R-:W-:-:S02]  /*76a0*/  LEA R48, P2, R243, R30, 0x2 ;  /* 0x0000001ef3307211 */ /* 0x000fc400078410ff */
[----:B------:R-:W-:Y:S02]  /*76b0*/  SHF.R.S32.HI R7, RZ, 0x1f, R244 ;  /* 0x0000001fff077819 */ /* 0x000fe400000114f4 */
[C---:B------:R-:W-:Y:S02]  /*76c0*/  LEA R44, P3, R244.reuse, R30, 0x2 ;  /* 0x0000001ef42c7211 */ /* 0x040fe400078610ff */
[----:B------:R-:W-:Y:S02]  /*76d0*/  SGXT.U32 R189, R189, 0x1 ;  /* 0x00000001bdbd781a */ /* 0x000fe40000000000 */
[-C--:B------:R-:W-:Y:S02]  /*76e0*/  LEA.HI.X R39, R241, R28.reuse, R39, 0x2, P0 ;  /* 0x0000001cf1277211 */ /* 0x080fe400000f1427 */
[-C--:B------:R-:W-:Y:S02]  /*76f0*/  LEA.HI.X R35, R243, R28.reuse, R35, 0x2, P2 ;  /* 0x0000001cf3237211 */ /* 0x080fe400010f1423 */
[----:B------:R-:W-:-:S02]  /*7700*/  LEA.HI.X R34, R244, R28, R7, 0x2, P3 ;  /* 0x0000001cf4227211 */ /* 0x000fc400018f1407 */
[----:B------:R-:W-:Y:S02]  /*7710*/  SHF.R.S32.HI R32, RZ, 0x1f, R245 ;  /* 0x0000001fff207819 */ /* 0x000fe400000114f5 */
[----:B------:R-:W-:Y:S02]  /*7720*/  SHF.R.S32.HI R29, RZ, 0x1f, R247 ;  /* 0x0000001fff1d7819 */ /* 0x000fe400000114f7 */
[-C--:B------:R-:W-:Y:S02]  /*7730*/  LEA R49, P0, R245, R30.reuse, 0x2 ;  /* 0x0000001ef5317211 */ /* 0x080fe400078010ff */
[-C--:B------:R-:W-:Y:S02]  /*7740*/  LEA R40, P2, R247, R30.reuse, 0x2 ;  /* 0x0000001ef7287211 */ /* 0x080fe400078410ff */
[----:B------:R-:W-:Y:S02]  /*7750*/  SHF.R.S32.HI R25, RZ, 0x1f, R248 ;  /* 0x0000001fff197819 */ /* 0x000fe400000114f8 */
[----:B------:R-:W-:-:S02]  /*7760*/  LEA R36, P3, R248, R30, 0x2 ;  /* 0x0000001ef8247211 */ /* 0x000fc400078610ff */
[----:B------:R-:W-:Y:S02]  /*7770*/  SGXT.U32 R190, R190, 0x1 ;  /* 0x00000001bebe781a */ /* 0x000fe40000000000 */
[----:B------:R-:W-:Y:S02]  /*7780*/  LOP3.LUT R189, R189, 0x1e, RZ, 0xfc, !PT ;  /* 0x0000001ebdbd7812 */ /* 0x000fe400078efcff */
[----:B------:R-:W-:Y:S02]  /*7790*/  SGXT.U32 R184, R184, 0x1 ;  /* 0x00000001b8b8781a */ /* 0x000fe40000000000 */
[----:B------:R-:W-:Y:S02]  /*77a0*/  SGXT.U32 R191, R191, 0x1 ;  /* 0x00000001bfbf781a */ /* 0x000fe40000000000 */
[-C--:B------:R-:W-:Y:S02]  /*77b0*/  LEA.HI.X R32, R245, R28.reuse, R32, 0x2, P0 ;  /* 0x0000001cf5207211 */ /* 0x080fe400000f1420 */
[----:B------:R-:W-:Y:S01]  /*77c0*/  LEA.HI.X R29, R247, R28, R29, 0x2, P2 ;  /* 0x0000001cf71d7211 */ /* 0x000fe200010f141d */
[----:B------:R-:W-:Y:S01]  /*77d0*/  IMAD R6, R189, R158, RZ ;  /* 0x0000009ebd067224 */ /* 0x000fe200078e02ff */
[----:B------:R-:W-:-:S02]  /*77e0*/  LEA.HI.X R25, R248, R28, R25, 0x2, P3 ;  /* 0x0000001cf8197211 */ /* 0x000fc400018f1419 */
[----:B------:R-:W-:Y:S02]  /*77f0*/  SHF.R.S32.HI R26, RZ, 0x1f, R249 ;  /* 0x0000001fff1a7819 */ /* 0x000fe400000114f9 */
[----:B------:R-:W-:Y:S02]  /*7800*/  SHF.R.S32.HI R27, RZ, 0x1f, R251 ;  /* 0x0000001fff1b7819 */ /* 0x000fe400000114fb */
[-C--:B------:R-:W-:Y:S02]  /*7810*/  LEA R41, P0, R249, R30.reuse, 0x2 ;  /* 0x0000001ef9297211 */ /* 0x080fe400078010ff */
[----:B------:R-:W-:Y:S02]  /*7820*/  LEA R33, P2, R251, R30, 0x2 ;  /* 0x0000001efb217211 */ /* 0x000fe400078410ff */
[----:B------:R-:W-:Y:S02]  /*7830*/  LOP3.LUT R190, R190, 0x1c, RZ, 0xfc, !PT ;  /* 0x0000001cbebe7812 */ /* 0x000fe400078efcff */
[----:B------:R-:W-:-:S02]  /*7840*/  SHF.R.S32.HI R7, RZ, 0x1f, R252 ;  /* 0x0000001fff077819 */ /* 0x000fc400000114fc */
[----:B------:R-:W-:Y:S02]  /*7850*/  LEA R30, P3, R252, R30, 0x2 ;  /* 0x0000001efc1e7211 */ /* 0x000fe400078610ff */
[----:B------:R-:W-:Y:S02]  /*7860*/  LOP3.LUT R184, R184, 0x1a, RZ, 0xfc, !PT ;  /* 0x0000001ab8b87812 */ /* 0x000fe400078efcff */
[----:B------:R-:W-:Y:S01]  /*7870*/  LOP3.LUT R191, R191, 0x18, RZ, 0xfc, !PT ;  /* 0x00000018bfbf7812 */ /* 0x000fe200078efcff */
[----:B------:R-:W-:Y:S01]  /*7880*/  IMAD R8, R190, R158, RZ ;  /* 0x0000009ebe087224 */ /* 0x000fe200078e02ff */
[-C--:B------:R-:W-:Y:S02]  /*7890*/  LEA.HI.X R26, R249, R28.reuse, R26, 0x2, P0 ;  /* 0x0000001cf91a7211 */ /* 0x080fe400000f141a */
[-C--:B------:R-:W-:Y:S01]  /*78a0*/  LEA.HI.X R27, R251, R28.reuse, R27, 0x2, P2 ;  /* 0x0000001cfb1b7211 */ /* 0x080fe200010f141b */
[----:B------:R1:W-:Y:S01]  /*78b0*/  STL [R1+0xc4], R6 ;  /* 0x0000c40601007387 */ /* 0x0003e20000100800 */
[----:B------:R-:W-:Y:S01]  /*78c0*/  LEA.HI.X R28, R252, R28, R7, 0x2, P3 ;  /* 0x0000001cfc1c7211 */ /* 0x000fe200018f1407 */
[-C--:B------:R-:W-:Y:S01]  /*78d0*/  IMAD R7, R184, R158.reuse, RZ ;  /* 0x0000009eb8077224 */ /* 0x080fe200078e02ff */
[----:B------:R-:W-:Y:S01]  /*78e0*/  IADD3 R187, P5, R187, UR10, RZ ;  /* 0x0000000abbbb7c10 */ /* 0x000fe2000ffbe0ff */
[----:B------:R-:W-:Y:S01]  /*78f0*/  STL [R1+0xc0], R8 ;  /* 0x0000c00801007387 */ /* 0x000fe20000100800 */
[----:B-1----:R-:W-:-:S03]  /*7900*/  IMAD R6, R191, R158, RZ ;  /* 0x0000009ebf067224 */ /* 0x002fc600078e02ff */
[----:B------:R-:W-:Y:S01]  /*7910*/  STL [R1+0xbc], R7 ;  /* 0x0000bc0701007387 */ /* 0x000fe20000100800 */
[----:B------:R-:W-:-:S03]  /*7920*/  IADD3.X R14, R74, UR11, RZ, P5, !PT ;  /* 0x0000000b4a0e7c10 */ /* 0x000fc6000affe4ff */
[----:B------:R1:W-:Y:S01]  /*7930*/  STL [R1+0xb8], R6 ;  /* 0x0000b80601007387 */ /* 0x0003e20000100800 */
[----:B------:R-:W-:Y:S02]  /*7940*/  IADD3 R9, P6, R9, UR10, RZ ;  /* 0x0000000a09097c10 */ /* 0x000fe4000ffde0ff */
[----:B------:R-:W-:Y:S02]  /*7950*/  IADD3 R10, P5, R78, UR10, RZ ;  /* 0x0000000a4e0a7c10 */ /* 0x000fe4000ffbe0ff */
[----:B-1----:R-:W-:Y:S02]  /*7960*/  IADD3 R6, P4, R79, UR10, RZ ;  /* 0x0000000a4f067c10 */ /* 0x002fe4000ff9e0ff */
[----:B------:R-:W-:Y:S02]  /*7970*/  IADD3 R7, P3, R77, UR10, RZ ;  /* 0x0000000a4d077c10 */ /* 0x000fe4000ff7e0ff */
[----:B------:R-:W-:Y:S02]  /*7980*/  IADD3.X R16, R73, UR11, RZ, P4, !PT ;  /* 0x0000000b49107c10 */ /* 0x000fe4000a7fe4ff */
[----:B------:R-:W-:-:S02]  /*7990*/  IADD3 R12, P4, R75, UR10, RZ ;  /* 0x0000000a4b0c7c10 */ /* 0x000fc4000ff9e0ff */
[----:B------:R-:W-:Y:S02]  /*79a0*/  IADD3 R8, P2, R76, UR10, RZ ;  /* 0x0000000a4c087c10 */ /* 0x000fe4000ff5e0ff */
[----:B------:R-:W-:Y:S02]  /*79b0*/  IADD3.X R22, R17, UR11, RZ, P6, !PT ;  /* 0x0000000b11167c10 */ /* 0x000fe4000b7fe4ff */
[----:B------:R-:W-:Y:S02]  /*79c0*/  IADD3.X R152, R152, UR11, RZ, P5, !PT ;  /* 0x0000000b98987c10 */ /* 0x000fe4000affe4ff */
[----:B------:R-:W-:Y:S02]  /*79d0*/  IADD3 R17, P5, R67, UR10, RZ ;  /* 0x0000000a43117c10 */ /* 0x000fe4000ffbe0ff */
[----:B------:R-:W-:Y:S02]  /*79e0*/  IADD3.X R18, R70, UR11, RZ, P3, !PT ;  /* 0x0000000b46127c10 */ /* 0x000fe40009ffe4ff */
[----:B------:R-:W-:-:S02]  /*79f0*/  IADD3.X R154, R154, UR11, RZ, P4, !PT ;  /* 0x0000000b9a9a7c10 */ /* 0x000fc4000a7fe4ff */
[----:B------:R-:W-:Y:S02]  /*7a00*/  IADD3 R11, P3, R71, UR10, RZ ;  /* 0x0000000a470b7c10 */ /* 0x000fe4000ff7e0ff */
[----:B------:R-:W-:Y:S02]  /*7a10*/  IADD3.X R20, R69, UR11, RZ, P2, !PT ;  /* 0x0000000b45147c10 */ /* 0x000fe400097fe4ff */
[----:B------:R-:W-:Y:S02]  /*7a20*/  IADD3 R19, P4, R65, UR10, RZ ;  /* 0x0000000a41137c10 */ /* 0x000fe4000ff9e0ff */
[----:B------:R-:W-:Y:S02]  /*7a30*/  IADD3 R13, P2, R13, UR10, RZ ;  /* 0x0000000a0d0d7c10 */ /* 0x000fe4000ff5e0ff */
[----:B------:R-:W-:Y:S02]  /*7a40*/  IADD3.X R162, R162, UR11, RZ, P5, !PT ;  /* 0x0000000ba2a27c10 */ /* 0x000fe4000affe4ff */
[----:B------:R-:W-:-:S02]  /*7a50*/  IADD3 R155, P5, R155, UR10, RZ ;  /* 0x0000000a9b9b7c10 */ /* 0x000fc4000ffbe0ff */
[----:B------:R-:W-:Y:S02]  /*7a60*/  IADD3.X R156, R156, UR11, RZ, P3, !PT ;  /* 0x0000000b9c9c7c10 */ /* 0x000fe40009ffe4ff */
[----:B------:R-:W-:Y:S02]  /*7a70*/  IADD3.X R164, R164, UR11, RZ, P4, !PT ;  /* 0x0000000ba4a47c10 */ /* 0x000fe4000a7fe4ff */
[----:B------:R-:W-:Y:S02]  /*7a80*/  IADD3 R21, P3, R68, UR10, RZ ;  /* 0x0000000a44157c10 */ /* 0x000fe4000ff7e0ff */
[----:B------:R-:W-:Y:S02]  /*7a90*/  IADD3.X R158, R23, UR11, RZ, P2, !PT ;  /* 0x0000000b179e7c10 */ /* 0x000fe400097fe4ff */
[----:B------:R-:W-:Y:S02]  /*7aa0*/  IADD3 R157, P4, R157, UR10, RZ ;  /* 0x0000000a9d9d7c10 */ /* 0x000fe4000ff9e0ff */
[----:B------:R-:W-:-:S02]  /*7ab0*/  IADD3 R23, P2, R66, UR10, RZ ;  /* 0x0000000a42177c10 */ /* 0x000fc4000ff5e0ff */
[----:B------:R-:W-:Y:S02]  /*7ac0*/  IADD3 R15, P6, R72, UR10, RZ ;  /* 0x0000000a480f7c10 */ /* 0x000fe4000ffde0ff */
[----:B------:R-:W-:Y:S02]  /*7ad0*/  IADD3.X R172, R172, UR11, RZ, P5, !PT ;  /* 0x0000000bacac7c10 */ /* 0x000fe4000affe4ff */
[----:B------:R-:W-:Y:S02]  /*7ae0*/  IADD3 R165, P5, R165, UR10, RZ ;  /* 0x0000000aa5a57c10 */ /* 0x000fe4000ffbe0ff */
[----:B------:R-:W-:Y:S02]  /*7af0*/  IADD3.X R166, R166, UR11, RZ, P3, !PT ;  /* 0x0000000ba6a67c10 */ /* 0x000fe40009ffe4ff */
[----:B------:R-:W-:Y:S02]  /*7b00*/  IADD3.X R174, R174, UR11, RZ, P4, !PT ;  /* 0x0000000baeae7c10 */ /* 0x000fe4000a7fe4ff */
[----:B------:R-:W-:-:S02]  /*7b10*/  IADD3 R159, P3, R159, UR10, RZ ;  /* 0x0000000a9f9f7c10 */ /* 0x000fc4000ff7e0ff */
[----:B------:R-:W-:Y:S02]  /*7b20*/  IADD3.X R168, R168, UR11, RZ, P2, !PT ;  /* 0x0000000ba8a87c10 */ /* 0x000fe400097fe4ff */
[----:B------:R-:W-:Y:S02]  /*7b30*/  IADD3 R167, P4, R167, UR10, RZ ;  /* 0x0000000aa7a77c10 */ /* 0x000fe4000ff9e0ff */
[----:B------:R-:W-:Y:S02]  /*7b40*/  IADD3.X R160, R160, UR11, RZ, P6, !PT ;  /* 0x0000000ba0a07c10 */ /* 0x000fe4000b7fe4ff */
[----:B------:R-:W-:Y:S02]  /*7b50*/  IADD3 R161, P2, R161, UR10, RZ ;  /* 0x0000000aa1a17c10 */ /* 0x000fe4000ff5e0ff */
[----:B------:R-:W-:Y:S02]  /*7b60*/  IADD3 R153, P6, R153, UR10, RZ ;  /* 0x0000000a99997c10 */ /* 0x000fe4000ffde0ff */
[----:B------:R-:W-:-:S02]  /*7b70*/  IADD3.X R178, R178, UR11, RZ, P5, !PT ;  /* 0x0000000bb2b27c10 */ /* 0x000fc4000affe4ff */
[----:B------:R-:W-:Y:S02]  /*7b80*/  IADD3 R193, P5, R193, UR10, RZ ;  /* 0x0000000ac1c17c10 */ /* 0x000fe4000ffbe0ff */
[----:B------:R-:W-:Y:S02]  /*7b90*/  IADD3.X R175, R175, UR11, RZ, P3, !PT ;  /* 0x0000000bafaf7c10 */ /* 0x000fe40009ffe4ff */
[----:B------:R-:W-:Y:S02]  /*7ba0*/  IADD3.X R179, R179, UR11, RZ, P4, !PT ;  /* 0x0000000bb3b37c10 */ /* 0x000fe4000a7fe4ff */
[----:B------:R-:W-:Y:S02]  /*7bb0*/  IADD3 R169, P3, R169, UR10, RZ ;  /* 0x0000000aa9a97c10 */ /* 0x000fe4000ff7e0ff */
[----:B------:R-:W-:Y:S02]  /*7bc0*/  IADD3.X R176, R176, UR11, RZ, P2, !PT ;  /* 0x0000000bb0b07c10 */ /* 0x000fe400097fe4ff */
[----:B------:R-:W-:-:S02]  /*7bd0*/  IADD3 R195, P4, R195, UR10, RZ ;  /* 0x0000000ac3c37c10 */ /* 0x000fc4000ff9e0ff */
[----:B------:R-:W-:Y:S02]  /*7be0*/  IADD3.X R170, R170, UR11, RZ, P6, !PT ;  /* 0x0000000baaaa7c10 */ /* 0x000fe4000b7fe4ff */
[----:B------:R-:W-:Y:S02]  /*7bf0*/  IADD3 R171, P2, R171, UR10, RZ ;  /* 0x0000000aabab7c10 */ /* 0x000fe4000ff5e0ff */
[----:B------:R-:W-:Y:S02]  /*7c00*/  IADD3 R163, P6, R163, UR10, RZ ;  /* 0x0000000aa3a37c10 */ /* 0x000fe4000ffde0ff */
[----:B------:R-:W-:Y:S02]  /*7c10*/  IADD3.X R192, R192, UR11, RZ, P5, !PT ;  /* 0x0000000bc0c07c10 */ /* 0x000fe4000affe4ff */
[----:B------:R-:W-:Y:S02]  /*7c20*/  IADD3 R203, P5, R203, UR10, RZ ;  /* 0x0000000acbcb7c10 */ /* 0x000fe4000ffbe0ff */
[----:B------:R-:W-:-:S02]  /*7c30*/  IADD3.X R180, R180, UR11, RZ, P3, !PT ;  /* 0x0000000bb4b47c10 */ /* 0x000fc40009ffe4ff */
[----:B------:R-:W-:Y:S02]  /*7c40*/  IADD3.X R194, R194, UR11, RZ, P4, !PT ;  /* 0x0000000bc2c27c10 */ /* 0x000fe4000a7fe4ff */
[----:B------:R-:W-:Y:S02]  /*7c50*/  IADD3 R197, P3, R197, UR10, RZ ;  /* 0x0000000ac5c57c10 */ /* 0x000fe4000ff7e0ff */
[----:B------:R-:W-:Y:S02]  /*7c60*/  IADD3.X R181, R181, UR11, RZ, P2, !PT ;  /* 0x0000000bb5b57c10 */ /* 0x000fe400097fe4ff */
[----:B------:R-:W-:Y:S02]  /*7c70*/  IADD3 R205, P4, R205, UR10, RZ ;  /* 0x0000000acdcd7c10 */ /* 0x000fe4000ff9e0ff */
[----:B------:R-:W-:Y:S02]  /*7c80*/  IADD3.X R177, R177, UR11, RZ, P6, !PT ;  /* 0x0000000bb1b17c10 */ /* 0x000fe4000b7fe4ff */
        /* <DEDUP_REMOVED lines=50> */
[----:B------:R-:W-:Y:S01]  /*7fb0*/  IADD3 R249, P2, R51, UR10, RZ ;  /* 0x0000000a33f97c10 */ /* 0x000fe2000ff5e0ff */
[----:B------:R1:W-:Y:S01]  /*7fc0*/  STL [R1+0x4], R188 ;  /* 0x000004bc01007387 */ /* 0x0003e20000100800 */
[----:B------:R-:W-:Y:S02]  /*7fd0*/  IADD3 R241, P6, R55, UR10, RZ ;  /* 0x0000000a37f17c10 */ /* 0x000fe4000ffde0ff */
[----:B------:R-:W-:Y:S01]  /*7fe0*/  IADD3.X R246, R39, UR11, RZ, P3, !PT ;  /* 0x0000000b27f67c10 */ /* 0x000fe20009ffe4ff */
[----:B------:R-:W2:Y:S01]  /*7ff0*/  LDL R189, [R1+0x58] ;  /* 0x0000580001bd7983 */ /* 0x000ea20000100800 */
[----:B------:R-:W-:Y:S02]  /*8000*/  IADD3 R251, P3, R45, UR10, RZ ;  /* 0x0000000a2dfb7c10 */ /* 0x000fe4000ff7e0ff */
[----:B------:R-:W-:Y:S01]  /*8010*/  IADD3.X R248, R38, UR11, RZ, P2, !PT ;  /* 0x0000000b26f87c10 */ /* 0x000fe200097fe4ff */
[----:B-1----:R-:W3:Y:S01]  /*8020*/  LDL R188, [R1+0x54] ;  /* 0x0000540001bc7983 */ /* 0x002ee20000100800 */
[----:B------:R-:W-:-:S03]  /*8030*/  IADD3.X R240, R46, UR11, RZ, P6, !PT ;  /* 0x0000000b2ef07c10 */ /* 0x000fc6000b7fe4ff */
[----:B------:R1:W-:Y:S01]  /*8040*/  STL [R1+0xc], R184 ;  /* 0x00000cb801007387 */ /* 0x0003e20000100800 */
[----:B------:R-:W-:-:S03]  /*8050*/  IADD3 R252, P6, R48, UR10, RZ ;  /* 0x0000000a30fc7c10 */ /* 0x000fc6000ffde0ff */
[----:B------:R-:W4:Y:S04]  /*8060*/  LDL R190, [R1+0x5c] ;  /* 0x00005c0001be7983 */ /* 0x000f280000100800 */
[----:B------:R-:W4:Y:S01]  /*8070*/  LDL R191, [R1+0x64] ;  /* 0x0000640001bf7983 */ /* 0x000f220000100800 */
[----:B-1----:R-:W-:-:S03]  /*8080*/  IADD3 R184, P2, R40, UR10, RZ ;  /* 0x0000000a28b87c10 */ /* 0x002fc6000ff5e0ff */
[----:B------:R1:W-:Y:S04]  /*8090*/  STL [R1+0x14], R251 ;  /* 0x000014fb01007387 */ /* 0x0003e80000100800 */
[----:B------:R1:W-:Y:S02]  /*80a0*/  STL [R1+0x1c], R184 ;  /* 0x00001cb801007387 */ /* 0x0003e40000100800 */
[----:B-1----:R-:W-:Y:S02]  /*80b0*/  IADD3.X R251, R35, UR11, RZ, P6, !PT ;  /* 0x0000000b23fb7c10 */ /* 0x002fe4000b7fe4ff */
[----:B------:R-:W-:-:S05]  /*80c0*/  IADD3 R184, P6, R36, UR10, RZ ;  /* 0x0000000a24b87c10 */ /* 0x000fca000ffde0ff */
[----:B------:R1:W-:Y:S02]  /*80d0*/  STL [R1+0x24], R184 ;  /* 0x000024b801007387 */ /* 0x0003e40000100800 */
[----:B-1----:R-:W-:-:S05]  /*80e0*/  IADD3.X R184, R34, UR11, RZ, P5, !PT ;  /* 0x0000000b22b87c10 */ /* 0x002fca000affe4ff */
[----:B------:R1:W-:Y:S02]  /*80f0*/  STL [R1], R184 ;  /* 0x000000b801007387 */ /* 0x0003e40000100800 */
[----:B-1----:R-:W-:-:S05]  /*8100*/  IADD3 R184, P5, R41, UR10, RZ ;  /* 0x0000000a29b87c10 */ /* 0x002fca000ffbe0ff */
[----:B------:R1:W-:Y:S02]  /*8110*/  STL [R1+0x2c], R184 ;  /* 0x00002cb801007387 */ /* 0x0003e40000100800 */
[----:B-1----:R-:W-:-:S05]  /*8120*/  IADD3.X R184, R32, UR11, RZ, P4, !PT ;  /* 0x0000000b20b87c10 */ /* 0x002fca000a7fe4ff */
[----:B------:R1:W-:Y:S02]  /*8130*/  STL [R1+0x8], R184 ;  /* 0x000008b801007387 */ /* 0x0003e40000100800 */
        /* <DEDUP_REMOVED lines=12> */
[----:B-1----:R-:W-:-:S05]  /*8200*/  IADD3.X R184, R26, UR11, RZ, P5, !PT ;  /* 0x0000000b1ab87c10 */ /* 0x002fca000affe4ff */
[----:B------:R1:W-:Y:S02]  /*8210*/  STL [R1+0x28], R184 ;  /* 0x000028b801007387 */ /* 0x0003e40000100800 */
[----:B-1----:R-:W-:Y:S02]  /*8220*/  IADD3.X R184, R250, UR11, RZ, P4, !PT ;  /* 0x0000000bfab87c10 */ /* 0x002fe4000a7fe4ff */
[----:B------:R-:W4:Y:S01]  /*8230*/  LDL R250, [R1+0x60] ;  /* 0x0000600001fa7983 */ /* 0x000f220000100800 */
[----:B------:R-:W-:-:S03]  /*8240*/  SHF.R.S32.HI R131, RZ, 0x1f, R3 ;  /* 0x0000001fff837819 */ /* 0x000fc60000011403 */
[----:B------:R1:W-:Y:S01]  /*8250*/  STL [R1+0x30], R184 ;  /* 0x000030b801007387 */ /* 0x0003e20000100800 */
[C-C-:B------:R-:W-:Y:S02]  /*8260*/  LEA.HI.X R24, R3.reuse, R24, R131.reuse, 0x3, P1 ;  /* 0x0000001803187211 */ /* 0x140fe400008f1c83 */
[----:B------:R-:W-:Y:S02]  /*8270*/  SHF.L.U64.HI R3, R3, 0x2, R131 ;  /* 0x0000000203037819 */ /* 0x000fe40000010283 */
[----:B-1----:R-:W-:-:S05]  /*8280*/  IADD3.X R184, R27, UR11, RZ, P3, !PT ;  /* 0x0000000b1bb87c10 */ /* 0x002fca0009ffe4ff */
[----:B------:R1:W-:Y:S02]  /*8290*/  STL [R1+0x38], R184 ;  /* 0x000038b801007387 */ /* 0x0003e40000100800 */
[----:B-1----:R-:W-:-:S05]  /*82a0*/  IADD3.X R184, R28, UR11, RZ, P2, !PT ;  /* 0x0000000b1cb87c10 */ /* 0x002fca00097fe4ff */
[----:B------:R-:W-:Y:S04]  /*82b0*/  STL [R1+0x40], R184 ;  /* 0x000040b801007387 */ /* 0x000fe80000100800 */
[----:B------:R1:W-:Y:S02]  /*82c0*/  STL [R1+0x84], R3 ;  /* 0x0000840301007387 */ /* 0x0003e40000100800 */
[----:B-1----:R-:W1:Y:S01]  /*82d0*/  S2R R3, SR_TID.X ;  /* 0x0000000000037919 */ /* 0x002e620000002100 */
[----:B------:R-:W-:Y:S02]  /*82e0*/  IADD3 R183, P0, R183, UR8, RZ ;  /* 0x00000008b7b77c10 */ /* 0x000fe4000ff1e0ff */
[----:B------:R-:W-:Y:S02]  /*82f0*/  CS2R R26, SRZ ;  /* 0x00000000001a7805 */ /* 0x000fe4000001ff00 */
[C---:B------:R-:W-:Y:S01]  /*8300*/  SHF.L.U64.HI R185, R186.reuse, 0x2, R185 ;  /* 0x00000002bab97819 */ /* 0x040fe200000102b9 */
[----:B------:R-:W-:Y:S01]  /*8310*/  IMAD.SHL.U32 R186, R186, 0x4, RZ ;  /* 0x00000004baba7824 */ /* 0x000fe200078e00ff */
[----:B------:R-:W-:-:S02]  /*8320*/  IADD3.X R184, R24, UR9, RZ, P0, !PT ;  /* 0x0000000918b87c10 */ /* 0x000fc400087fe4ff */
[----:B------:R-:W-:Y:S02]  /*8330*/  CS2R R24, SRZ ;  /* 0x0000000000187805 */ /* 0x000fe4000001ff00 */
[----:B------:R-:W-:Y:S02]  /*8340*/  CS2R R28, SRZ ;  /* 0x00000000001c7805 */ /* 0x000fe4000001ff00 */
[----:B------:R-:W-:Y:S02]  /*8350*/  CS2R R30, SRZ ;  /* 0x00000000001e7805 */ /* 0x000fe4000001ff00 */
[----:B--2---:R-:W-:Y:S02]  /*8360*/  SHF.R.S32.HI R134, RZ, 0x1f, R189 ;  /* 0x0000001fff867819 */ /* 0x004fe400000114bd */
[----:B---3--:R-:W-:Y:S02]  /*8370*/  SHF.R.S32.HI R133, RZ, 0x1f, R188 ;  /* 0x0000001fff857819 */ /* 0x008fe400000114bc */
[----:B----4-:R-:W-:-:S02]  /*8380*/  SHF.R.S32.HI R135, RZ, 0x1f, R190 ;  /* 0x0000001fff877819 */ /* 0x010fc400000114be */
[----:B------:R-:W-:Y:S02]  /*8390*/  SHF.R.S32.HI R136, RZ, 0x1f, R191 ;  /* 0x0000001fff887819 */ /* 0x000fe400000114bf */
[----:B------:R-:W-:Y:S02]  /*83a0*/  SHF.L.U64.HI R190, R190, 0x2, R135 ;  /* 0x00000002bebe7819 */ /* 0x000fe40000010287 */
[----:B-1----:R-:W-:Y:S02]  /*83b0*/  SHF.R.U32.HI R3, RZ, 0x6, R3 ;  /* 0x00000006ff037819 */ /* 0x002fe40000011603 */
        /* <DEDUP_REMOVED lines=49> */
[----:B------:R-:W-:Y:S02]  /*86d0*/  SGXT.U32 R3, R3, 0x1 ;  /* 0x000000010303781a */ /* 0x000fe40000000000 */
[----:B------:R-:W-:-:S02]  /*86e0*/  CS2R R138, SRZ ;  /* 0x00000000008a7805 */ /* 0x000fc4000001ff00 */
[----:B------:R-:W-:Y:S02]  /*86f0*/  CS2R R140, SRZ ;  /* 0x00000000008c7805 */ /* 0x000fe4000001ff00 */
[----:B------:R-:W-:Y:S02]  /*8700*/  CS2R R142, SRZ ;  /* 0x00000000008e7805 */ /* 0x000fe4000001ff00 */
[----:B------:R-:W-:Y:S02]  /*8710*/  CS2R R144, SRZ ;  /* 0x0000000000907805 */ /* 0x000fe4000001ff00 */
[----:B------:R-:W-:Y:S02]  /*8720*/  CS2R R146, SRZ ;  /* 0x0000000000927805 */ /* 0x000fe4000001ff00 */
[----:B------:R-:W-:Y:S02]  /*8730*/  CS2R R148, SRZ ;  /* 0x0000000000947805 */ /* 0x000fe4000001ff00 */
[----:B------:R-:W-:Y:S01]  /*8740*/  CS2R R150, SRZ ;  /* 0x0000000000967805 */ /* 0x000fe2000001ff00 */
[----:B------:R-:W-:Y:S01]  /*8750*/  UIADD3 UR12, UR12, -0x40, URZ ;  /* 0xffffffc00c0c7890 */ /* 0x000fe2000fffe03f */
[----:B------:R-:W-:Y:S01]  /*8760*/  UMOV UR13, 0x1 ;  /* 0x00000001000d7882 */ /* 0x000fe20000000000 */
[----:B------:R-:W-:Y:S01]  /*8770*/  UMOV UR14, 0xffffffff ;  /* 0xffffffff000e7882 */ /* 0x000fe20000000000 */
[----:B------:R-:W-:Y:S01]  /*8780*/  UMOV UR4, URZ ;  /* 0x0000003f00047c82 */ /* 0x000fe20008000000 */
[----:B------:R-:W-:-:S04]  /*8790*/  SHF.R.S32.HI R132, RZ, 0x1f, R250 ;  /* 0x0000001fff847819 */ /* 0x000fc800000114fa */
[----:B------:R-:W-:-:S05]  /*87a0*/  SHF.L.U64.HI R250, R250, 0x2, R132 ;  /* 0x00000002fafa7819 */ /* 0x000fca0000010284 */
[----:B------:R1:W-:Y:S02]  /*87b0*/  STL [R1+0x88], R250 ;  /* 0x000088fa01007387 */ /* 0x0003e40000100800 */
[----:B-1----:R-:W-:Y:S02]  /*87c0*/  SHF.L.U64.HI R250, R188, 0x2, R133 ;  /* 0x00000002bcfa7819 */ /* 0x002fe40000010285 */
[----:B------:R-:W-:Y:S02]  /*87d0*/  SHF.L.U64.HI R188, R189, 0x2, R134 ;  /* 0x00000002bdbc7819 */ /* 0x000fe40000010286 */
[----:B------:R-:W-:Y:S01]  /*87e0*/  SHF.L.U64.HI R189, R191, 0x2, R136 ;  /* 0x00000002bfbd7819 */ /* 0x000fe20000010288 */
[----:B------:R-:W-:Y:S04]  /*87f0*/  STL [R1+0x8c], R250 ;  /* 0x00008cfa01007387 */ /* 0x000fe80000100800 */
[----:B------:R1:W-:Y:S04]  /*8800*/  STL [R1+0x90], R188 ;  /* 0x000090bc01007387 */ /* 0x0003e80000100800 */
[----:B------:R-:W-:Y:S01]  /*8810*/  STL [R1+0x94], R190 ;  /* 0x000094be01007387 */ /* 0x000fe20000100800 */
[----:B-1----:R-:W-:-:S03]  /*8820*/  SHF.R.S32.HI R188, RZ, 0x5, R130 ;  /* 0x00000005ffbc7819 */ /* 0x002fc60000011482 */
[----:B------:R-:W-:Y:S04]  /*8830*/  STL [R1+0x98], R189 ;  /* 0x000098bd01007387 */ /* 0x000fe80000100800 */
[----:B------:R1:W-:Y:S02]  /*8840*/  STL [R1+0x50], R188 ;  /* 0x000050bc01007387 */ /* 0x0003e40000100800 */
[----:B-1----:R-:W-:-:S05]  /*8850*/  VIADD R188, R188, 0xfffffffe ;  /* 0xfffffffebcbc7836 */ /* 0x002fca0000000000 */
[----:B------:R1:W-:Y:S01]  /*8860*/  STL [R1+0xd4], R188 ;  /* 0x0000d4bc01007387 */ /* 0x0003e20000100800 */
[----:B------:R-:W-:Y:S02]  /*8870*/  CS2R R130, SRZ ;  /* 0x0000000000827805 */ /* 0x000fe4000001ff00 */
[----:B------:R-:W-:Y:S02]  /*8880*/  CS2R R132, SRZ ;  /* 0x0000000000847805 */ /* 0x000fe4000001ff00 */
[----:B------:R-:W-:Y:S02]  /*8890*/  CS2R R134, SRZ ;  /* 0x0000000000867805 */ /* 0x000fe4000001ff00 */
[----:B------:R-:W-:-:S07]  /*88a0*/  CS2R R136, SRZ ;  /* 0x0000000000887805 */ /* 0x000fce000001ff00 */
.L_x_1:
[----:B------:R-:W-:Y:S01]  /*88b0*/  UIADD3 UR14, UR14, 0x1, URZ ;  /* 0x000000010e0e7890 */ /* 0x000fe2000fffe03f */
[----:B------:R-:W-:-:S04]  /*88c0*/  DEPBAR.LE SB0, 0x2 ;  /* 0x000080800000791a */ /* 0x000fc80000000000 */
[----:B------:R-:W-:Y:S01]  /*88d0*/  BAR.SYNC.DEFER_BLOCKING 0x0 ;  /* 0x0000000000007b1d */ /* 0x000fe20000010000 */
[----:B------:R-:W-:-:S04]  /*88e0*/  UISETP.GT.AND UP0, UPT, UR14, 0x2, UPT ;  /* 0x000000020e00788c */ /* 0x000fc8000bf04270 */
[----:B------:R-:W-:Y:S01]  /*88f0*/  USEL UR14, UR14, URZ, !UP0 ;  /* 0x0000003f0e0e7287 */ /* 0x000fe2000c000000 */
[----:B-1----:R-:W2:Y:S03]  /*8900*/  LDL R188, [R1+0xd4] ;  /* 0x0000d40001bc7983 */ /* 0x002ea60000100800 */
[----:B------:R-:W-:Y:S02]  /*8910*/  ULEA UR5, UR14, UR7, 0xd ;  /* 0x000000070e057291 */ /* 0x000fe4000f8e683f */
[----:B------:R-:W-:Y:S01]  /*8920*/  ULEA UR6, UR14, UR7, 0xf ;  /* 0x000000070e067291 */ /* 0x000fe2000f8e783f */
[----:B------:R-:W3:Y:S01]  /*8930*/  LDL R189, [R1+0x64] ;  /* 0x0000640001bd7983 */ /* 0x000ee20000100800 */
[----:B------:R-:W-:Y:S02]  /*8940*/  UIADD3 UR5, UR5, 0x18000, URZ ;  /* 0x0001800005057890 */ /* 0x000fe4000fffe03f */
[----:B------:R-:W-:Y:S01]  /*8950*/  USHF.R.U32.HI UR6, URZ, 0x4, UR6 ;  /* 0x000000043f067899 */ /* 0x000fe20008011606 */
[----:B------:R-:W4:Y:S01]  /*8960*/  LDL R190, [R1+0x98] ;  /* 0x0000980001be7983 */ /* 0x000f220000100800 */
[----:B------:R-:W-:Y:S01]  /*8970*/  USHF.R.U32.HI UR5, URZ, 0x4, UR5 ;  /* 0x000000043f057899 */ /* 0x000fe20008011605 */
[----:B------:R-:W-:Y:S01]  /*8980*/  ISETP.GE.AND P1, PT, R3, UR12, PT ;  /* 0x0000000c03007c0c */ /* 0x000fe2000bf26270 */
[----:B------:R-:W-:Y:S01]  /*8990*/  USGXT.U32 UR10, UR6, 0xe ;  /* 0x0000000e060a789a */ /* 0x000fe20008000000 */
[----:B-----5:R-:W-:Y:S01]  /*89a0*/  STL [R1+0xf8], R0 ;  /* 0x0000f80001007387 */ /* 0x020fe20000100800 */
[----:B------:R-:W-:Y:S01]  /*89b0*/  USGXT.U32 UR8, UR5, 0xe ;  /* 0x0000000e0508789a */ /* 0x000fe20008000000 */
[----:B------:R-:W-:Y:S01]  /*89c0*/  UMOV UR11, 0x40000040 ;  /* 0x40000040000b7882 */ /* 0x000fe20000000000 */
[----:B------:R-:W-:Y:S01]  /*89d0*/  WARPGROUP.ARRIVE ;  /* 0x00000000000079c5 */ /* 0x000fe20000000000 */
[----:B------:R-:W-:Y:S01]  /*89e0*/  UMOV UR9, 0x40000040 ;  /* 0x4000004000097882 */ /* 0x000fe20000000000 */
[----:B------:R-:W-:Y:S01]  /*89f0*/  UMOV UR5, URZ ;  /* 0x0000003f00057c82 */ /* 0x000fe20008000000 */
[----:B------:R-:W-:Y:S01]  /*8a00*/  UMOV UR6, URZ ;  /* 0x0000003f00067c82 */ /* 0x000fe20008000000 */
[----:B------:R-:W-:Y:S01]  /*8a10*/  UIADD3 UR13, UR13, 0x1, URZ ;  /* 0x000000010d0d7890 */ /* 0x000fe2000fffe03f */
[----:B------:R-:W4:Y:S02]  /*8a20*/  LDL R3, [R1+0x94] ;  /* 0x0000940001037983 */ /* 0x000f240000100800 */
[----:B------:R-:W-:Y:S01]  /*8a30*/  HGMMA.64x256x8.F32.TF32 R24, gdesc[UR8], R24 ;  /* 0x07e00000081879f0 */ /* 0x000fe20008702818 */
[----:B------:R-:W-:-:S02]  /*8a40*/  UIADD3 UR10, UP1, UR10, 0x2, URZ ;  /* 0x000000020a0a7890 */ /* 0x000fc4000ff3e03f */
[----:B------:R-:W-:Y:S02]  /*8a50*/  UIADD3 UR8, UP0, UR8, 0x2, URZ ;  /* 0x0000000208087890 */ /* 0x000fe4000ff1e03f */
[----:B------:R-:W-:Y:S02]  /*8a60*/  UIADD3.X UR11, UR6, 0x40000040, URZ, UP1, !UPT ;  /* 0x40000040060b7890 */ /* 0x000fe40008ffe43f */
[----:B------:R-:W-:Y:S02]  /*8a70*/  UIADD3.X UR9, UR5, 0x40000040, URZ, UP0, !UPT ;  /* 0x4000004005097890 */ /* 0x000fe400087fe43f */
[----:B------:R-:W-:Y:S02]  /*8a80*/  UIADD3.64 UR22, UR10, 0x2, URZ ;  /* 0x000000020a167897 */ /* 0x000fe4000fffe03f */
[----:B------:R-:W-:-:S15]  /*8a90*/  UIADD3.64 UR20, UR8, 0x2, URZ ;  /* 0x0000000208147897 */ /* 0x000fde000fffe03f */
[----:B------:R-:W-:-:S02]  /*8aa0*/  NOP ;  /* 0x0000000000007918 */ /* 0x000fc40000000000 */
[----:B------:R-:W-:Y:S01]  /*8ab0*/  HGMMA.64x256x8.F32.TF32 R24, gdesc[UR8], R24 ;  /* 0x07e00000081879f0 */ /* 0x000fe20008702818 */
[----:B------:R-:W-:Y:S01]  /*8ac0*/  UISETP.GT.AND UP0, UPT, UR13, 0x2, UPT ;  /* 0x000000020d00788c */ /* 0x000fe2000bf04270 */
[----:B------:R1:W-:Y:S01]  /*8ad0*/  STL [R1+0xfc], R2 ;  /* 0x0000fc0201007387 */ /* 0x0003e20000100800 */
[----:B------:R-:W-:Y:S02]  /*8ae0*/  UIADD3.64 UR10, UR10, 0x4, URZ ;  /* 0x000000040a0a7897 */ /* 0x000fe4000fffe03f */
[----:B------:R-:W-:Y:S01]  /*8af0*/  USEL UR13, UR13, URZ, !UP0 ;  /* 0x0000003f0d0d7287 */ /* 0x000fe2000c000000 */
[----:B------:R-:W1:Y:S01]  /*8b00*/  S2R R191, SR_TID.X ;  /* 0x0000000000bf7919 */ /* 0x000e620000002100 */
[----:B------:R-:W-:Y:S02]  /*8b10*/  UIADD3.64 UR8, UR8, 0x4, URZ ;  /* 0x0000000408087897 */ /* 0x000fe4000fffe03f */
[----:B------:R-:W-:Y:S01]  /*8b20*/  ULEA UR5, UR13, UR7, 0xd ;  /* 0x000000070d057291 */ /* 0x000fe2000f8e683f */
[----:B------:R-:W4:Y:S01]  /*8b30*/  LDL R250, [R1+0x90] ;  /* 0x0000900001fa7983 */ /* 0x000f220000100800 */
[----:B--2---:R-:W-:-:S15]  /*8b40*/  ISETP.LE.AND P0, PT, R188, UR4, PT ;  /* 0x00000004bc007c0c */ /* 0x004fde000bf03270 */
[----:B------:R-:W-:-:S02]  /*8b50*/  NOP ;  /* 0x0000000000007918 */ /* 0x000fc40000000000 */
[----:B------:R-:W-:Y:S01]  /*8b60*/  HGMMA.64x256x8.F32.TF32 R24, gdesc[UR20], R24 ;  /* 0x07e00000141879f0 */ /* 0x000fe20008702818 */
[----:B------:R-:W-:-:S04]  /*8b70*/  SEL R188, RZ, 0x4, P1 ;  /* 0x00000004ffbc7807 */ /* 0x000fc80000800000 */
[----:B------:R-:W-:-:S04]  /*8b80*/  SEL R188, R188, RZ, !P0 ;  /* 0x000000ffbcbc7207 */ /* 0x000fc80004000000 */
[----:B------:R-:W-:Y:S02]  /*8b90*/  ISETP.NE.U32.AND P1, PT, R188, RZ, PT ;  /* 0x000000ffbc00720c */ /* 0x000fe40003f25070 */
[----:B---3--:R-:W-:-:S05]  /*8ba0*/  LEA R188, P2, R189, R183, 0x2 ;  /* 0x000000b7bdbc7211 */ /* 0x008fca00078410ff */
[----:B----4-:R-:W-:Y:S02]  /*8bb0*/  IMAD.X R189, R184, 0x1, R190, P2 ;  /* 0x00000001b8bd7824 */ /* 0x010fe400010e06be */
[----:B------:R-:W-:Y:S02]  /*8bc0*/  VIADD R190, R2, UR5 ;  /* 0x0000000502be7c36 */ /* 0x000fe40008000000 */
[----:B-1----:R-:W2:Y:S08]  /*8bd0*/  LDL R2, [R1+0x5c] ;  /* 0x00005c0001027983 */ /* 0x002eb00000100800 */
[----:B------:R-:W-:Y:S01]  /*8be0*/  HGMMA.64x256x8.F32.TF32 R24, gdesc[UR8], R24, gsb0 ;  /* 0x07e00000081879f0 */ /* 0x000fe20008002818 */
[----:B------:R-:W-:-:S04]  /*8bf0*/  SHF.R.U32.HI R191, RZ, 0x6, R191 ;  /* 0x00000006ffbf7819 */ /* 0x000fc800000116bf */
[----:B------:R-:W-:-:S04]  /*8c00*/  SGXT.U32 R191, R191, 0x1 ;  /* 0x00000001bfbf781a */ /* 0x000fc80000000000 */
[----:B------:R-:W-:Y:S01]  /*8c10*/  LOP3.LUT R191, R191, 0x2, RZ, 0xfc, !PT ;  /* 0x00000002bfbf7812 */ /* 0x000fe200078efcff */
[----:B------:R-:W-:Y:S02]  /*8c20*/  WARPGROUP.DEPBAR.LE gsb0, 0x1 ;  /* 0x00008000000079c5 */ /* 0x000fe40000010100 */
[----:B------:R-:W-:Y:S06]  /*8c30*/  BAR.SYNC.DEFER_BLOCKING 0x0 ;  /* 0x0000000000007b1d */ /* 0x000fec0000010000 */
[----:B------:R-:W-:Y:S01]  /*8c40*/  @!PT LDS RZ, [RZ] ;  /* 0x00000000fffff984 */ /* 0x000fe20000000800 */
[----:B------:R-:W-:Y:S01]  /*8c50*/  @!PT LDS RZ, [RZ] ;  /* 0x00000000fffff984 */ /* 0x000fe20000000800 */
[----:B------:R-:W-:Y:S01]  /*8c60*/  @!PT LDS RZ, [RZ] ;  /* 0x00000000fffff984 */ /* 0x000fe20000000800 */
[----:B------:R1:W-:Y:S01]  /*8c70*/  LDGSTS.E [R190+0x18000], desc[UR16][R188.64], P1 ;  /* 0x18000000bcbe7fae */ /* 0x0003e20008921850 */
[----:B------:R-:W-:-:S03]  /*8c80*/  ISETP.GE.AND P1, PT, R191, UR12, PT ;  /* 0x0000000cbf007c0c */ /* 0x000fc6000bf26270 */
[----:B------:R-:W3:Y:S01]  /*8c90*/  LDL R191, [R1+0xf4] ;  /* 0x0000f40001bf7983 */ /* 0x000ee20000100800 */
[----:B-1----:R-:W-:-:S04]  /*8ca0*/  SEL R188, RZ, 0x4, P1 ;  /* 0x00000004ffbc7807 */ /* 0x002fc80000800000 */
[----:B------:R-:W-:-:S04]  /*8cb0*/  SEL R188, R188, RZ, !P0 ;  /* 0x000000ffbcbc7207 */ /* 0x000fc80004000000 */
[----:B------:R-:W-:Y:S02]  /*8cc0*/  ISETP.NE.U32.AND P1, PT, R188, RZ, PT ;  /* 0x000000ffbc00720c */ /* 0x000fe40003f25070 */
[----:B--2---:R-:W-:Y:S02]  /*8cd0*/  LEA R188, P2, R2, R183, 0x2 ;  /* 0x000000b702bc7211 */ /* 0x004fe400078410ff */
[----:B------:R-:W2:Y:S03]  /*8ce0*/  LDL R2, [R1+0x8c] ;  /* 0x00008c0001027983 */ /* 0x000ea60000100800 */
[----:B------:R-:W-:Y:S02]  /*8cf0*/  IMAD.X R189, R184, 0x1, R3, P2 ;  /* 0x00000001b8bd7824 */ /* 0x000fe400010e0603 */
[----:B------:R-:W4:Y:S04]  /*8d00*/  LDL R3, [R1+0x54] ;  /* 0x0000540001037983 */ /* 0x000f280000100800 */
[----:B------:R1:W-:Y:S04]  /*8d10*/  LDGSTS.E [R190+0x18008], desc[UR16][R188.64], P1 ;  /* 0x18008000bcbe7fae */ /* 0x0003e80008921850 */
[----:B------:R-:W2:Y:S01]  /*8d20*/  LDL R189, [R1+0x58] ;  /* 0x0000580001bd7983 */ /* 0x000ea20000100800 */
[----:B------:R-:W1:Y:S02]  /*8d30*/  S2R R0, SR_TID.X ;  /* 0x0000000000007919 */ /* 0x000e640000002100 */
[----:B-1----:R-:W-:-:S04]  /*8d40*/  SHF.R.U32.HI R0, RZ, 0x6, R0 ;  /* 0x00000006ff007819 */ /* 0x002fc80000011600 */
[----:B------:R-:W-:-:S04]  /*8d50*/  SGXT.U32 R0, R0, 0x1 ;  /* 0x000000010000781a */ /* 0x000fc80000000000 */
[----:B------:R-:W-:-:S04]  /*8d60*/  LOP3.LUT R0, R0, 0x4, RZ, 0xfc, !PT ;  /* 0x0000000400007812 */ /* 0x000fc800078efcff */
[----:B------:R-:W-:Y:S02]  /*8d70*/  ISETP.GE.AND P1, PT, R0, UR12, PT ;  /* 0x0000000c00007c0c */ /* 0x000fe4000bf26270 */
[----:B------:R-:W1:Y:S02]  /*8d80*/  S2R R0, SR_TID.X ;  /* 0x0000000000007919 */ /* 0x000e640000002100 */
[----:B------:R-:W-:-:S04]  /*8d90*/  SEL R188, RZ, 0x4, P1 ;  /* 0x00000004ffbc7807 */ /* 0x000fc80000800000 */
[----:B------:R-:W-:-:S04]  /*8da0*/  SEL R188, R188, RZ, !P0 ;  /* 0x000000ffbcbc7207 */ /* 0x000fc80004000000 */
[----:B------:R-:W-:Y:S02]  /*8db0*/  ISETP.NE.U32.AND P1, PT, R188, RZ, PT ;  /* 0x000000ffbc00720c */ /* 0x000fe40003f25070 */
[----:B-1----:R-:W-:-:S04]  /*8dc0*/  SHF.R.U32.HI R0, RZ, 0x6, R0 ;  /* 0x00000006ff007819 */ /* 0x002fc80000011600 */
[----:B------:R-:W-:-:S04]  /*8dd0*/  SGXT.U32 R0, R0, 0x1 ;  /* 0x000000010000781a */ /* 0x000fc80000000000 */
[----:B------:R-:W-:Y:S01]  /*8de0*/  LOP3.LUT R0, R0, 0x6, RZ, 0xfc, !PT ;  /* 0x0000000600007812 */ /* 0x000fe200078efcff */
[----:B---3--:R-:W-:Y:S02]  /*8df0*/  VIADD R190, R191, UR5 ;  /* 0x00000005bfbe7c36 */ /* 0x008fe40008000000 */
[----:B------:R-:W3:Y:S01]  /*8e00*/  LDL R191, [R1+0xf0] ;  /* 0x0000f00001bf7983 */ /* 0x000ee20000100800 */
[----:B--2---:R-:W-:-:S05]  /*8e10*/  LEA R188, P2, R189, R183, 0x2 ;  /* 0x000000b7bdbc7211 */ /* 0x004fca00078410ff */
[----:B------:R-:W-:Y:S02]  /*8e20*/  IMAD.X R189, R184, 0x1, R250, P2 ;  /* 0x00000001b8bd7824 */ /* 0x000fe400010e06fa */
[----:B------:R-:W2:Y:S04]  /*8e30*/  LDL R250, [R1+0x88] ;  /* 0x0000880001fa7983 */ /* 0x000ea80000100800 */
[----:B------:R1:W-:Y:S01]  /*8e40*/  LDGSTS.E [R190+0x18000], desc[UR16][R188.64], P1 ;  /* 0x18000000bcbe7fae */ /* 0x0003e20008921850 */
[----:B------:R-:W-:-:S04]  /*8e50*/  ISETP.GE.AND P1, PT, R0, UR12, PT ;  /* 0x0000000c00007c0c */ /* 0x000fc8000bf26270 */
[----:B-1----:R-:W-:-:S04]  /*8e60*/  SEL R188, RZ, 0x4, P1 ;  /* 0x00000004ffbc7807 */ /* 0x002fc80000800000 */
[----:B------:R-:W-:-:S04]  /*8e70*/  SEL R188, R188, RZ, !P0 ;  /* 0x000000ffbcbc7207 */ /* 0x000fc80004000000 */
[----:B------:R-:W-:Y:S02]  /*8e80*/  ISETP.NE.U32.AND P1, PT, R188, RZ, PT ;  /* 0x000000ffbc00720c */ /* 0x000fe40003f25070 */
[----:B----4-:R-:W-:Y:S02]  /*8e90*/  LEA R188, P2, R3, R183, 0x2 ;  /* 0x000000b703bc7211 */ /* 0x010fe400078410ff */
[----:B------:R-:W4:Y:S03]  /*8ea0*/  LDL R3, [R1+0x80] ;  /* 0x0000800001037983 */ /* 0x000f260000100800 */
        /* <DEDUP_REMOVED lines=26> */
[----:B----4-:R-:W-:Y:S02]  /*9050*/  IADD3 R188, P2, R3, R183, RZ ;  /* 0x000000b703bc7210 */ /* 0x010fe40007f5e0ff */
        /* <DEDUP_REMOVED lines=19> */
[----:B--2---:R-:W-:-:S05]  /*9190*/  IADD3 R188, P2, R189, R183, RZ ;  /* 0x000000b7bdbc7210 */ /* 0x004fca0007f5e0ff */
[----:B------:R-:W-:Y:S02]  /*91a0*/  IMAD.X R189, R184, 0x1, R250, P2 ;  /* 0x00000001b8bd7824 */ /* 0x000fe400010e06fa */
[----:B------:R-:W2:Y:S04]  /*91b0*/  LDL R250, [R1+0xa8] ;  /* 0x0000a80001fa7983 */ /* 0x000ea80000100800 */
[----:B------:R1:W-:Y:S01]  /*91c0*/  LDGSTS.E [R190+0x18000], desc[UR16][R188.64], P1 ;  /* 0x18000000bcbe7fae */ /* 0x0003e20008921850 */
[----:B------:R-:W-:-:S04]  /*91d0*/  ISETP.GE.AND P1, PT, R0, UR12, PT ;  /* 0x0000000c00007c0c */ /* 0x000fc8000bf26270 */
[----:B-1----:R-:W-:-:S04]  /*91e0*/  SEL R188, RZ, 0x4, P1 ;  /* 0x00000004ffbc7807 */ /* 0x002fc80000800000 */
[----:B------:R-:W-:-:S04]  /*91f0*/  SEL R188, R188, RZ, !P0 ;  /* 0x000000ffbcbc7207 */ /* 0x000fc80004000000 */
[----:B------:R-:W-:Y:S02]  /*9200*/  ISETP.NE.U32.AND P1, PT, R188, RZ, PT ;  /* 0x000000ffbc00720c */ /* 0x000fe40003f25070 */
[----:B----4-:R-:W-:Y:S01]  /*9210*/  IADD3 R188, P2, R3, R183, RZ ;  /* 0x000000b703bc7210 */ /* 0x010fe20007f5e0ff */
[----:B------:R-:W1:Y:S04]  /*9220*/  S2R R0, SR_TID.X ;  /* 0x0000000000007919 */ /* 0x000e680000002100 */
[----:B------:R-:W-:Y:S02]  /*9230*/  IMAD.X R189, R184, 0x1, R2, P2 ;  /* 0x00000001b8bd7824 */ /* 0x000fe400010e0602 */
[----:B------:R-:W4:Y:S04]  /*9240*/  LDL R2, [R1+0x70] ;  /* 0x0000700001027983 */ /* 0x000f280000100800 */
[----:B------:R1:W-:Y:S04]  /*9250*/  LDGSTS.E [R190+0x18008], desc[UR16][R188.64], P1 ;  /* 0x18008000bcbe7fae */ /* 0x0003e80008921850 */
[----:B------:R-:W2:Y:S01]  /*9260*/  LDL R189, [R1+0x74] ;  /* 0x0000740001bd7983 */ /* 0x000ea20000100800 */
[----:B-1----:R-:W-:-:S03]  /*9270*/  SHF.R.U32.HI R3, RZ, 0x6, R0 ;  /* 0x00000006ff037819 */ /* 0x002fc60000011600 */
[----:B------:R-:W4:Y:S01]  /*9280*/  LDL R0, [R1+0xa4] ;  /* 0x0000a40001007983 */ /* 0x000f220000100800 */
        /* <DEDUP_REMOVED lines=10> */
[----:B---3--:R-:W-:Y:S01]  /*9330*/  VIADD R190, R191, UR5 ;  /* 0x00000005bfbe7c36 */ /* 0x008fe20008000000 */
[----:B--2---:R-:W-:-:S05]  /*9340*/  IADD3 R188, P2, R189, R183, RZ ;  /* 0x000000b7bdbc7210 */ /* 0x004fca0007f5e0ff */
[----:B------:R-:W-:Y:S01]  /*9350*/  IMAD.X R189, R184, 0x1, R250, P2 ;  /* 0x00000001b8bd7824 */ /* 0x000fe200010e06fa */
[----:B------:R-:W1:Y:S04]  /*9360*/  S2R R191, SR_TID.X ;  /* 0x0000000000bf7919 */ /* 0x000e680000002100 */
[----:B------:R2:W-:Y:S01]  /*9370*/  LDGSTS.E [R190+0x18000], desc[UR16][R188.64], P1 ;  /* 0x18000000bcbe7fae */ /* 0x0005e20008921850 */
[----:B------:R-:W-:-:S03]  /*9380*/  ISETP.GE.AND P1, PT, R3, UR12, PT ;  /* 0x0000000c03007c0c */ /* 0x000fc6000bf26270 */
[----:B------:R-:W3:Y:S04]  /*9390*/  LDL R3, [R1+0xe4] ;  /* 0x0000e40001037983 */ /* 0x000ee80000100800 */
[----:B------:R-:W3:Y:S01]  /*93a0*/  LDL R250, [R1+0x68] ;  /* 0x0000680001fa7983 */ /* 0x000ee20000100800 */
[----:B--2---:R-:W-:-:S04]  /*93b0*/  SEL R188, RZ, 0x4, P1 ;  /* 0x00000004ffbc7807 */ /* 0x004fc80000800000 */
[----:B------:R-:W-:-:S04]  /*93c0*/  SEL R188, R188, RZ, !P0 ;  /* 0x000000ffbcbc7207 */ /* 0x000fc80004000000 */
[----:B------:R-:W-:Y:S02]  /*93d0*/  ISETP.NE.U32.AND P1, PT, R188, RZ, PT ;  /* 0x000000ffbc00720c */ /* 0x000fe40003f25070 */
[----:B----4-:R-:W-:-:S05]  /*93e0*/  IADD3 R188, P2, R2, R183, RZ ;  /* 0x000000b702bc7210 */ /* 0x010fca0007f5e0ff */
[----:B------:R-:W-:-:S06]  /*93f0*/  IMAD.X R189, R184, 0x1, R0, P2 ;  /* 0x00000001b8bd7824 */ /* 0x000fcc00010e0600 */
[----:B------:R2:W-:Y:S04]  /*9400*/  LDGSTS.E [R190+0x18008], desc[UR16][R188.64], P1 ;  /* 0x18008000bcbe7fae */ /* 0x0005e80008921850 */
[----:B------:R-:W4:Y:S04]  /*9410*/  LDL R189, [R1+0x6c] ;  /* 0x00006c0001bd7983 */ /* 0x000f280000100800 */
[----:B------:R-:W3:Y:S01]  /*9420*/  LDL R190, [R1+0xa0] ;  /* 0x0000a00001be7983 */ /* 0x000ee20000100800 */
[----:B-1----:R-:W-:-:S03]  /*9430*/  SHF.R.U32.HI R0, RZ, 0x6, R191 ;  /* 0x00000006ff007819 */ /* 0x002fc600000116bf */
[----:B------:R-:W3:Y:S01]  /*9440*/  LDL R191, [R1+0x9c] ;  /* 0x00009c0001bf7983 */ /* 0x000ee20000100800 */
[----:B------:R-:W1:Y:S01]  /*9450*/  S2R R2, SR_TID.X ;  /* 0x0000000000027919 */ /* 0x000e620000002100 */
[----:B------:R-:W-:-:S04]  /*9460*/  SGXT.U32 R0, R0, 0x1 ;  /* 0x000000010000781a */ /* 0x000fc80000000000 */
[----:B------:R-:W-:-:S04]  /*9470*/  LOP3.LUT R0, R0, 0x14, RZ, 0xfc, !PT ;  /* 0x0000001400007812 */ /* 0x000fc800078efcff */
[----:B------:R-:W-:Y:S02]  /*9480*/  ISETP.GE.AND P1, PT, R0, UR12, PT ;  /* 0x0000000c00007c0c */ /* 0x000fe4000bf26270 */
[----:B------:R-:W3:Y:S02]  /*9490*/  LDL R0, [R1+0xe0] ;  /* 0x0000e00001007983 */ /* 0x000ee40000100800 */
[----:B--2---:R-:W-:-:S04]  /*94a0*/  SEL R188, RZ, 0x4, P1 ;  /* 0x00000004ffbc7807 */ /* 0x004fc80000800000 */
[----:B------:R-:W-:-:S04]  /*94b0*/  SEL R188, R188, RZ, !P0 ;  /* 0x000000ffbcbc7207 */ /* 0x000fc80004000000 */
[----:B------:R-:W-:Y:S02]  /*94c0*/  ISETP.NE.U32.AND P1, PT, R188, RZ, PT ;  /* 0x000000ffbc00720c */ /* 0x000fe40003f25070 */
[----:B-1----:R-:W-:-:S04]  /*94d0*/  SHF.R.U32.HI R2, RZ, 0x6, R2 ;  /* 0x00000006ff027819 */ /* 0x002fc80000011602 */
[----:B------:R-:W-:-:S04]  /*94e0*/  SGXT.U32 R2, R2, 0x1 ;  /* 0x000000010202781a */ /* 0x000fc80000000000 */
[----:B------:R-:W-:Y:S02]  /*94f0*/  LOP3.LUT R2, R2, 0x16, RZ, 0xfc, !PT ;  /* 0x0000001602027812 */ /* 0x000fe400078efcff */
[----:B----4-:R-:W-:-:S05]  /*9500*/  IADD3 R188, P2, R189, R183, RZ ;  /* 0x000000b7bdbc7210 */ /* 0x010fca0007f5e0ff */
[----:B---3--:R-:W-:Y:S02]  /*9510*/  IMAD.X R189, R184, 0x1, R190, P2 ;  /* 0x00000001b8bd7824 */ /* 0x008fe400010e06be */
[----:B------:R-:W-:-:S05]  /*9520*/  VIADD R190, R3, UR5 ;  /* 0x0000000503be7c36 */ /* 0x000fca0008000000 */
[----:B------:R1:W-:Y:S01]  /*9530*/  LDGSTS.E [R190+0x18000], desc[UR16][R188.64], P1 ;  /* 0x18000000bcbe7fae */ /* 0x0003e20008921850 */
[----:B------:R-:W-:-:S03]  /*9540*/  ISETP.GE.AND P1, PT, R2, UR12, PT ;  /* 0x0000000c02007c0c */ /* 0x000fc6000bf26270 */
[----:B------:R-:W2:Y:S01]  /*9550*/  LDL R2, [R1+0xb8] ;  /* 0x0000b80001027983 */ /* 0x000ea20000100800 */
[----:B-1----:R-:W-:-:S04]  /*9560*/  SEL R188, RZ, 0x4, P1 ;  /* 0x00000004ffbc7807 */ /* 0x002fc80000800000 */
[----:B------:R-:W-:Y:S01]  /*9570*/  SEL R188, R188, RZ, !P0 ;  /* 0x000000ffbcbc7207 */ /* 0x000fe20004000000 */
[----:B------:R-:W1:Y:S03]  /*9580*/  S2R R3, SR_TID.X ;  /* 0x0000000000037919 */ /* 0x000e660000002100 */
[----:B------:R-:W-:Y:S02]  /*9590*/  ISETP.NE.U32.AND P1, PT, R188, RZ, PT ;  /* 0x000000ffbc00720c */ /* 0x000fe40003f25070 */
[----:B------:R-:W-:-:S05]  /*95a0*/  IADD3 R188, P2, R250, R183, RZ ;  /* 0x000000b7fabc7210 */ /* 0x000fca0007f5e0ff */
[----:B------:R-:W-:Y:S01]  /*95b0*/  IMAD.X R189, R184, 0x1, R191, P2 ;  /* 0x00000001b8bd7824 */ /* 0x000fe200010e06bf */
[----:B------:R-:W-:Y:S04]  /*95c0*/  STL [R1+0x104], R183 ;  /* 0x000104b701007387 */ /* 0x000fe80000100800 */
[----:B------:R3:W-:Y:S04]  /*95d0*/  STL [R1+0x100], R184 ;  /* 0x000100b801007387 */ /* 0x0007e80000100800 */
[----:B------:R4:W-:Y:S02]  /*95e0*/  LDGSTS.E [R190+0x18008], desc[UR16][R188.64], P1 ;  /* 0x18008000bcbe7fae */ /* 0x0009e40008921850 */
[----:B----4-:R-:W-:-:S02]  /*95f0*/  IMAD.MOV.U32 R189, RZ, RZ, R184 ;  /* 0x000000ffffbd7224 */ /* 0x010fc400078e00b8 */
[----:B---3--:R-:W3:Y:S01]  /*9600*/  LDL R184, [R1+0xbc] ;  /* 0x0000bc0001b87983 */ /* 0x008ee20000100800 */
[----:B-1----:R-:W-:-:S04]  /*9610*/  SHF.R.U32.HI R3, RZ, 0x6, R3 ;  /* 0x00000006ff037819 */ /* 0x002fc80000011603 */
[----:B------:R-:W-:-:S04]  /*9620*/  SGXT.U32 R3, R3, 0x1 ;  /* 0x000000010303781a */ /* 0x000fc80000000000 */
[----:B------:R-:W-:-:S04]  /*9630*/  LOP3.LUT R3, R3, 0x18, RZ, 0xfc, !PT ;  /* 0x0000001803037812 */ /* 0x000fc800078efcff */
[----:B------:R-:W-:Y:S02]  /*9640*/  ISETP.GE.AND P1, PT, R3, UR12, PT ;  /* 0x0000000c03007c0c */ /* 0x000fe4000bf26270 */
[----:B------:R-:W4:Y:S02]  /*9650*/  LDL R3, [R1+0xc0] ;  /* 0x0000c00001037983 */ /* 0x000f240000100800 */
[----:B------:R-:W-:-:S04]  /*9660*/  SEL R188, RZ, 0x4, P1 ;  /* 0x00000004ffbc7807 */ /* 0x000fc80000800000 */
[----:B------:R-:W-:-:S04]  /*9670*/  SEL R188, R188, RZ, !P0 ;  /* 0x000000ffbcbc7207 */ /* 0x000fc80004000000 */
[----:B------:R-:W-:Y:S01]  /*9680*/  ISETP.NE.U32.AND P1, PT, R188, RZ, PT ;  /* 0x000000ffbc00720c */ /* 0x000fe20003f25070 */
[----:B------:R-:W-:Y:S02]  /*9690*/  IMAD.MOV.U32 R188, RZ, RZ, R183 ;  /* 0x000000ffffbc7224 */ /* 0x000fe400078e00b7 */
[----:B------:R-:W4:Y:S01]  /*96a0*/  LDL R183, [R1+0xdc] ;  /* 0x0000dc0001b77983 */ /* 0x000f220000100800 */
[----:B------:R-:W-:Y:S02]  /*96b0*/  VIADD R250, R0, UR5 ;  /* 0x0000000500fa7c36 */ /* 0x000fe40008000000 */
[----:B------:R-:W1:Y:S02]  /*96c0*/  S2R R0, SR_TID.X ;  /* 0x0000000000007919 */ /* 0x000e640000002100 */
[----:B-1----:R-:W-:-:S04]  /*96d0*/  SHF.R.U32.HI R0, RZ, 0x6, R0 ;  /* 0x00000006ff007819 */ /* 0x002fc80000011600 */
[----:B------:R-:W-:Y:S01]  /*96e0*/  SGXT.U32 R0, R0, 0x1 ;  /* 0x000000010000781a */ /* 0x000fe20000000000 */
[----:B--2---:R-:W-:Y:S02]  /*96f0*/  IMAD.WIDE R190, R2, 0x4, R188 ;  /* 0x0000000402be7825 */ /* 0x004fe400078e02bc */
[----:B------:R-:W2:Y:S01]  /*9700*/  LDL R2, [R1+0xc4] ;  /* 0x0000c40001027983 */ /* 0x000ea20000100800 */
[----:B------:R-:W-:-:S03]  /*9710*/  LOP3.LUT R0, R0, 0x1a, RZ, 0xfc, !PT ;  /* 0x0000001a00007812 */ /* 0x000fc600078efcff */
[----:B------:R1:W-:Y:S01]  /*9720*/  LDGSTS.E [R250+0x18000], desc[UR16][R190.64], P1 ;  /* 0x18000000befa7fae */ /* 0x0003e20008921850 */
[----:B------:R-:W-:Y:S02]  /*9730*/  ISETP.GE.AND P1, PT, R0, UR12, PT ;  /* 0x0000000c00007c0c */ /* 0x000fe4000bf26270 */
[----:B------:R-:W3:Y:S02]  /*9740*/  S2R R0, SR_TID.X ;  /* 0x0000000000007919 */ /* 0x000ee40000002100 */
[----:B-1----:R-:W-:-:S04]  /*9750*/  SEL R190, RZ, 0x4, P1 ;  /* 0x00000004ffbe7807 */ /* 0x002fc80000800000 */
[----:B------:R-:W-:-:S04]  /*9760*/  SEL R190, R190, RZ, !P0 ;  /* 0x000000ffbebe7207 */ /* 0x000fc80004000000 */
[----:B------:R-:W-:Y:S02]  /*9770*/  ISETP.NE.U32.AND P1, PT, R190, RZ, PT ;  /* 0x000000ffbe00720c */ /* 0x000fe40003f25070 */
[----:B---3--:R-:W-:-:S04]  /*9780*/  SHF.R.U32.HI R0, RZ, 0x6, R0 ;  /* 0x00000006ff007819 */ /* 0x008fc80000011600 */
[----:B------:R-:W-:Y:S01]  /*9790*/  SGXT.U32 R0, R0, 0x1 ;  /* 0x000000010000781a */ /* 0x000fe20000000000 */
[----:B------:R-:W-:-:S03]  /*97a0*/  IMAD.WIDE R190, R184, 0x4, R188 ;  /* 0x00000004b8be7825 */ /* 0x000fc600078e02bc */
[----:B------:R-:W-:-:S03]  /*97b0*/  LOP3.LUT R0, R0, 0x1c, RZ, 0xfc, !PT ;  /* 0x0000001c00007812 */ /* 0x000fc600078efcff */
[----:B------:R1:W-:Y:S01]  /*97c0*/  LDGSTS.E [R250+0x18008], desc[UR16][R190.64], P1 ;  /* 0x18008000befa7fae */ /* 0x0003e20008921850 */
[----:B------:R-:W-:Y:S02]  /*97d0*/  ISETP.GE.AND P1, PT, R0, UR12, PT ;  /* 0x0000000c00007c0c */ /* 0x000fe4000bf26270 */
[----:B------:R-:W3:Y:S02]  /*97e0*/  S2R R0, SR_TID.X ;  /* 0x0000000000007919 */ /* 0x000ee40000002100 */
[----:B-1----:R-:W-:-:S04]  /*97f0*/  SEL R190, RZ, 0x4, P1 ;  /* 0x00000004ffbe7807 */ /* 0x002fc80000800000 */
[----:B------:R-:W-:-:S04]  /*9800*/  SEL R190, R190, RZ, !P0 ;  /* 0x000000ffbebe7207 */ /* 0x000fc80004000000 */
[----:B------:R-:W-:Y:S01]  /*9810*/  ISETP.NE.U32.AND P1, PT, R190, RZ, PT ;  /* 0x000000ffbe00720c */ /* 0x000fe20003f25070 */
[----:B----4-:R-:W-:-:S04]  /*9820*/  IMAD.WIDE R190, R3, 0x4, R188 ;  /* 0x0000000403be7825 */ /* 0x010fc800078e02bc */
[----:B------:R-:W-:-:S08]  /*9830*/  VIADD R250, R183, UR5 ;  /* 0x00000005b7fa7c36 */ /* 0x000fd00008000000 */
[----:B------:R1:W-:Y:S01]  /*9840*/  LDGSTS.E [R250+0x18000], desc[UR16][R190.64], P1 ;  /* 0x18000000befa7fae */ /* 0x0003e20008921850 */
[----:B---3--:R-:W-:-:S04]  /*9850*/  SHF.R.U32.HI R0, RZ, 0x6, R0 ;  /* 0x00000006ff007819 */ /* 0x008fc80000011600 */
[----:B------:R-:W-:-:S04]  /*9860*/  SGXT.U32 R0, R0, 0x1 ;  /* 0x000000010000781a */ /* 0x000fc80000000000 */
[----:B------:R-:W-:Y:S01]  /*9870*/  LOP3.LUT R0, R0, 0x1e, RZ, 0xfc, !PT ;  /* 0x0000001e00007812 */ /* 0x000fe200078efcff */
[----:B------:R-:W3:Y:S03]  /*9880*/  LDL R191, [R1+0x44] ;  /* 0x0000440001bf7983 */ /* 0x000ee60000100800 */
[----:B------:R-:W-:Y:S01]  /*9890*/  ISETP.GE.AND P1, PT, R0, UR12, PT ;  /* 0x0000000c00007c0c */ /* 0x000fe2000bf26270 */
[----:B------:R-:W4:Y:S03]  /*98a0*/  LDL.LU R3, [R1+0x30] ;  /* 0x0000300001037983 */ /* 0x000f260000300800 */
[----:B-1----:R-:W-:-:S04]  /*98b0*/  SEL R190, RZ, 0x4, P1 ;  /* 0x00000004ffbe7807 */ /* 0x002fc80000800000 */
[----:B------:R-:W-:-:S04]  /*98c0*/  SEL R190, R190, RZ, !P0 ;  /* 0x000000ffbebe7207 */ /* 0x000fc80004000000 */
[----:B------:R-:W-:Y:S01]  /*98d0*/  ISETP.NE.U32.AND P1, PT, R190, RZ, PT ;  /* 0x000000ffbe00720c */ /* 0x000fe20003f25070 */
[----:B--2---:R-:W-:-:S12]  /*98e0*/  IMAD.WIDE R188, R2, 0x4, R188 ;  /* 0x0000000402bc7825 */ /* 0x004fd800078e02bc */
[----:B------:R1:W-:Y:S01]  /*98f0*/  LDGSTS.E [R250+0x18008], desc[UR16][R188.64], P1 ;  /* 0x18008000bcfa7fae */ /* 0x0003e20008921850 */
[----:B------:R-:W2:Y:S01]  /*9900*/  S2R R0, SR_TID.X ;  /* 0x0000000000007919 */ /* 0x000ea20000002100 */
[----:B------:R-:W-:Y:S02]  /*9910*/  ULEA UR5, UR13, UR7, 0xf ;  /* 0x000000070d057291 */ /* 0x000fe4000f8e783f */
[----:B------:R-:W0:Y:S04]  /*9920*/  LDGDEPBAR ;  /* 0x00000000000079af */ /* 0x000e280000000000 */
[----:B------:R-:W4:Y:S04]  /*9930*/  LDL.LU R189, [R1+0x40] ;  /* 0x0000400001bd7983 */ /* 0x000f280000300800 */
[----:B------:R-:W4:Y:S04]  /*9940*/  LDL.LU R183, [R1+0x10] ;  /* 0x0000100001b77983 */ /* 0x000f280000300800 */
[----:B------:R-:W4:Y:S01]  /*9950*/  LDL.LU R2, [R1+0x20] ;  /* 0x0000200001027983 */ /* 0x000f220000300800 */
[----:B--2---:R-:W-:-:S04]  /*9960*/  LOP3.LUT R0, R0, 0x1f, RZ, 0xc0, !PT ;  /* 0x0000001f00007812 */ /* 0x004fc800078ec0ff */
[----:B------:R-:W-:Y:S02]  /*9970*/  ISETP.GE.AND P1, PT, R0, UR12, PT ;  /* 0x0000000c00007c0c */ /* 0x000fe4000bf26270 */
[----:B------:R-:W2:Y:S02]  /*9980*/  S2R R0, SR_TID.X ;  /* 0x0000000000007919 */ /* 0x000ea40000002100 */
[----:B-1----:R-:W-:-:S04]  /*9990*/  SEL R188, RZ, 0x4, P1 ;  /* 0x00000004ffbc7807 */ /* 0x002fc80000800000 */
[----:B------:R-:W-:-:S04]  /*99a0*/  SEL R188, R188, RZ, !P0 ;  /* 0x000000ffbcbc7207 */ /* 0x000fc80004000000 */
[----:B------:R-:W-:Y:S02]  /*99b0*/  ISETP.NE.U32.AND P0, PT, R188, RZ, PT ;  /* 0x000000ffbc00720c */ /* 0x000fe40003f05070 */
[C---:B--2---:R-:W-:Y:S02]  /*99c0*/  LOP3.LUT R184, R0.reuse, 0x60, RZ, 0xc0, !PT ;  /* 0x0000006000b87812 */ /* 0x044fe400078ec0ff */
[----:B------:R-:W-:Y:S02]  /*99d0*/  LOP3.LUT R0, R0, 0x7f, RZ, 0xc0, !PT ;  /* 0x0000007f00007812 */ /* 0x000fe400078ec0ff */
[----:B------:R-:W-:-:S03]  /*99e0*/  SHF.R.U32.HI R184, RZ, 0x1, R184 ;  /* 0x00000001ffb87819 */ /* 0x000fc600000116b8 */
[----:B------:R-:W-:-:S05]  /*99f0*/  IMAD.SHL.U32 R0, R0, 0x4, RZ ;  /* 0x0000000400007824 */ /* 0x000fca00078e00ff */
[----:B------:R-:W-:Y:S02]  /*9a00*/  LOP3.LUT R0, R0, R184, RZ, 0x3c, !PT ;  /* 0x000000b800007212 */ /* 0x000fe400078e3cff */
[----:B---3--:R-:W-:-:S03]  /*9a10*/  IADD3 R190, P1, R4, R191, RZ ;  /* 0x000000bf04be7210 */ /* 0x008fc60007f3e0ff */
[----:B------:R-:W-:Y:S02]  /*9a20*/  VIADD R188, R0, UR5 ;  /* 0x0000000500bc7c36 */ /* 0x000fe40008000000 */
[----:B----4-:R-:W-:Y:S01]  /*9a30*/  IMAD.X R191, R189, 0x1, R5, P1 ;  /* 0x00000001bdbf7824 */ /* 0x010fe200008e0605 */
[----:B------:R1:W-:Y:S04]  /*9a40*/  STL [R1+0x108], R189 ;  /* 0x000108bd01007387 */ /* 0x0003e80000100800 */
[----:B------:R2:W-:Y:S04]  /*9a50*/  LDGSTS.E [R188], desc[UR16][R190.64], P0 ;  /* 0x00000000bebc7fae */ /* 0x0005e80008121850 */
[----:B-1----:R-:W3:Y:S04]  /*9a60*/  LDL R189, [R1+0x4] ;  /* 0x0000040001bd7983 */ /* 0x002ee80000100800 */
[----:B------:R-:W4:Y:S04]  /*9a70*/  LDL.LU R184, [R1+0x18] ;  /* 0x0000180001b87983 */ /* 0x000f280000300800 */
[----:B------:R-:W4:Y:S04]  /*9a80*/  LDL.LU R0, [R1+0x28] ;  /* 0x0000280001007983 */ /* 0x000f280000300800 */
[----:B------:R-:W4:Y:S04]  /*9a90*/  LDL.LU R250, [R1+0x38] ;  /* 0x0000380001fa7983 */ /* 0x000f280000300800 */
[----:B------:R-:W2:Y:S04]  /*9aa0*/  LDL R191, [R1+0x34] ;  /* 0x0000340001bf7983 */ /* 0x000ea80000100800 */
[----:B------:R1:W-:Y:S01]  /*9ab0*/  STL [R1+0x10c], R3 ;  /* 0x00010c0301007387 */ /* 0x0003e20000100800 */
[----:B--2---:R-:W-:-:S05]  /*9ac0*/  IADD3 R190, P1, R4, R191, RZ ;  /* 0x000000bf04be7210 */ /* 0x004fca0007f3e0ff */
[----:B------:R-:W-:Y:S02]  /*9ad0*/  IMAD.X R191, R3, 0x1, R5, P1 ;  /* 0x0000000103bf7824 */ /* 0x000fe400008e0605 */
[----:B-1----:R-:W2:Y:S04]  /*9ae0*/  LDL.LU R3, [R1+0x8] ;  /* 0x0000080001037983 */ /* 0x002ea80000300800 */
[----:B------:R1:W-:Y:S04]  /*9af0*/  LDGSTS.E [R188+0x400], desc[UR16][R190.64], P0 ;  /* 0x00400000bebc7fae */ /* 0x0003e80008121850 */
[----:B------:R-:W1:Y:S04]  /*9b00*/  LDL R191, [R1+0x24] ;  /* 0x0000240001bf7983 */ /* 0x000e680000100800 */
[----:B------:R3:W-:Y:S01]  /*9b10*/  STL [R1+0x110], R2 ;  /* 0x0001100201007387 */ /* 0x0007e20000100800 */
[----:B-1----:R-:W-:-:S05]  /*9b20*/  IADD3 R190, P1, R4, R191, RZ ;  /* 0x000000bf04be7210 */ /* 0x002fca0007f3e0ff */
[----:B------:R-:W-:Y:S02]  /*9b30*/  IMAD.X R191, R2, 0x1, R5, P1 ;  /* 0x0000000102bf7824 */ /* 0x000fe400008e0605 */
[----:B---3--:R-:W3:Y:S04]  /*9b40*/  LDL.LU R2, [R1+0x3c] ;  /* 0x00003c0001027983 */ /* 0x008ee80000300800 */
[----:B------:R1:W-:Y:S04]  /*9b50*/  LDGSTS.E [R188+0x800], desc[UR16][R190.64], P0 ;  /* 0x00800000bebc7fae */ /* 0x0003e80008121850 */
[----:B------:R-:W1:Y:S04]  /*9b60*/  LDL R191, [R1+0x14] ;  /* 0x0000140001bf7983 */ /* 0x000e680000100800 */
[----:B------:R4:W-:Y:S01]  /*9b70*/  STL [R1+0x114], R183 ;  /* 0x000114b701007387 */ /* 0x0009e20000100800 */
[----:B-1----:R-:W-:-:S05]  /*9b80*/  IADD3 R190, P1, R4, R191, RZ ;  /* 0x000000bf04be7210 */ /* 0x002fca0007f3e0ff */
[--C-:B------:R-:W-:Y:S02]  /*9b90*/  IMAD.X R191, R183, 0x1, R5.reuse, P1 ;  /* 0x00000001b7bf7824 */ /* 0x100fe400008e0605 */
[----:B----4-:R-:W4:Y:S04]  /*9ba0*/  LDL.LU R183, [R1] ;  /* 0x0000000001b77983 */ /* 0x010f280000300800 */
[----:B------:R1:W-:Y:S02]  /*9bb0*/  LDGSTS.E [R188+0xc00], desc[UR16][R190.64], P0 ;  /* 0x00c00000bebc7fae */ /* 0x0003e40008121850 */
[----:B-1----:R-:W-:Y:S02]  /*9bc0*/  IADD3 R190, P1, R4, R189, RZ ;  /* 0x000000bd04be7210 */ /* 0x002fe40007f3e0ff */
[----:B------:R-:W2:Y:S03]  /*9bd0*/  LDL R189, [R1+0xd8] ;  /* 0x0000d80001bd7983 */ /* 0x000ea60000100800 */
[----:B----4-:R-:W-:-:S05]  /*9be0*/  IMAD.X R191, R183, 0x1, R5, P1 ;  /* 0x00000001b7bf7824 */ /* 0x010fca00008e0605 */
[----:B------:R1:W-:Y:S02]  /*9bf0*/  LDGSTS.E [R188+0x1000], desc[UR16][R190.64], P0 ;  /* 0x01000000bebc7fae */ /* 0x0003e40008121850 */
[----:B-1----:R-:W-:-:S05]  /*9c00*/  IADD3 R190, P1, R4, R249, RZ ;  /* 0x000000f904be7210 */ /* 0x002fca0007f3e0ff */
[----:B------:R-:W-:-:S05]  /*9c10*/  IMAD.X R191, R248, 0x1, R5, P1 ;  /* 0x00000001f8bf7824 */ /* 0x000fca00008e0605 */
        /* <DEDUP_REMOVED lines=75> */
[----:B------:R1:W-:Y:S04]  /*a0d0*/  LDGSTS.E [R188+0x7800], desc[UR16][R190.64], P0 ;  /* 0x07800000bebc7fae */ /* 0x0003e80008121850 */
[----:B------:R-:W-:Y:S01]  /*a0e0*/  STL [R1+0x118], R183 ;  /* 0x000118b701007387 */ /* 0x000fe20000100800 */
[----:B-1----:R-:W-:-:S03]  /*a0f0*/  IADD3 R190, P1, R4, R6, RZ ;  /* 0x0000000604be7210 */ /* 0x002fc60007f3e0ff */
[----:B------:R1:W-:Y:S02]  /*a100*/  STL [R1+0x120], R248 ;  /* 0x000120f801007387 */ /* 0x0003e40000100800 */
[----:B------:R-:W-:-:S05]  /*a110*/  IMAD.X R191, R16, 0x1, R5, P1 ;  /* 0x0000000110bf7824 */ /* 0x000fca00008e0605 */
[----:B------:R4:W-:Y:S04]  /*a120*/  LDGSTS.E [R188+0x7c00], desc[UR16][R190.64], P0 ;  /* 0x07c00000bebc7fae */ /* 0x0009e80008121850 */
[----:B-1----:R-:W2:Y:S04]  /*a130*/  LDL.LU R248, [R1+0x1c] ;  /* 0x00001c0001f87983 */ /* 0x002ea80000300800 */
[----:B---3--:R1:W-:Y:S01]  /*a140*/  STL [R1+0x11c], R2 ;  /* 0x00011c0201007387 */ /* 0x0083e20000100800 */
[----:B----4-:R-:W-:-:S03]  /*a150*/  IADD3 R190, P1, R4, R2, RZ ;  /* 0x0000000204be7210 */ /* 0x010fc60007f3e0ff */
[----:B-1----:R-:W3:Y:S02]  /*a160*/  LDL.LU R2, [R1+0x2c] ;  /* 0x00002c0001027983 */ /* 0x002ee40000300800 */
[----:B------:R-:W-:Y:S02]  /*a170*/  IMAD.X R191, R250, 0x1, R5, P1 ;  /* 0x00000001fabf7824 */ /* 0x000fe400008e0605 */
[----:B------:R1:W-:Y:S04]  /*a180*/  STL [R1+0x124], R250 ;  /* 0x000124fa01007387 */ /* 0x0003e80000100800 */
[----:B-1----:R-:W4:Y:S01]  /*a190*/  LDL.LU R250, [R1+0xc] ;  /* 0x00000c0001fa7983 */ /* 0x002f220000300800 */
[----:B--2---:R-:W-:-:S03]  /*a1a0*/  VIADD R188, R189, UR5 ;  /* 0x00000005bdbc7c36 */ /* 0x004fc60008000000 */
[----:B------:R-:W2:Y:S04]  /*a1b0*/  LDL.LU R183, [R1+0x34] ;  /* 0x0000340001b77983 */ /* 0x000ea80000300800 */
[----:B------:R3:W-:Y:S04]  /*a1c0*/  LDGSTS.E [R188+0x200], desc[UR16][R190.64], P0 ;  /* 0x00200000bebc7fae */ /* 0x0007e80008121850 */
[----:B------:R-:W2:Y:S01]  /*a1d0*/  LDL.LU R189, [R1+0x44] ;  /* 0x0000440001bd7983 */ /* 0x000ea20000300800 */
[----:B---3--:R-:W-:-:S05]  /*a1e0*/  IADD3 R190, P1, R4, R2, RZ ;  /* 0x0000000204be7210 */ /* 0x008fca0007f3e0ff */
[----:B------:R-:W-:-:S05]  /*a1f0*/  IMAD.X R191, R0, 0x1, R5, P1 ;  /* 0x0000000100bf7824 */ /* 0x000fca00008e0605 */
[----:B------:R1:W-:Y:S02]  /*a200*/  LDGSTS.E [R188+0x600], desc[UR16][R190.64], P0 ;  /* 0x00600000bebc7fae */ /* 0x0003e40008121850 */
[----:B-1----:R-:W-:-:S05]  /*a210*/  IADD3 R190, P1, R4, R248, RZ ;  /* 0x000000f804be7210 */ /* 0x002fca0007f3e0ff */
[----:B------:R-:W-:-:S05]  /*a220*/  IMAD.X R191, R184, 0x1, R5, P1 ;  /* 0x00000001b8bf7824 */ /* 0x000fca00008e0605 */
[----:B------:R4:W-:Y:S02]  /*a230*/  LDGSTS.E [R188+0xa00], desc[UR16][R190.64], P0 ;  /* 0x00a00000bebc7fae */ /* 0x0009e40008121850 */
[----:B----4-:R-:W-:-:S05]  /*a240*/  IADD3 R190, P1, R4, R250, RZ ;  /* 0x000000fa04be7210 */ /* 0x010fca0007f3e0ff */
        /* <DEDUP_REMOVED lines=86> */
[----:B------:R-:W1:Y:S04]  /*a7b0*/  LDL.LU R190, [R1+0x4] ;  /* 0x0000040001be7983 */ /* 0x000e680000300800 */
[----:B------:R-:W3:Y:S01]  /*a7c0*/  LDL.LU R191, [R1+0x14] ;  /* 0x0000140001bf7983 */ /* 0x000ee20000300800 */
[-C--:B------:R-:W-:Y:S02]  /*a7d0*/  IADD3 R187, P5, R187, R186.reuse, RZ ;  /* 0x000000babbbb7210 */ /* 0x080fe40007fbe0ff */
[-C--:B------:R-:W-:Y:S01]  /*a7e0*/  IADD3 R6, P6, R6, R186.reuse, RZ ;  /* 0x000000ba06067210 */ /* 0x080fe20007fde0ff */
[----:B------:R-:W4:Y:S01]  /*a7f0*/  LDL.LU R188, [R1+0x24] ;  /* 0x0000240001bc7983 */ /* 0x000f220000300800 */
[-C--:B------:R-:W-:Y:S01]  /*a800*/  IADD3 R7, P0, R7, R186.reuse, RZ ;  /* 0x000000ba07077210 */ /* 0x080fe20007f1e0ff */
[--C-:B------:R-:W-:Y:S01]  /*a810*/  IMAD.X R14, R14, 0x1, R185.reuse, P5 ;  /* 0x000000010e0e7824 */ /* 0x100fe200028e06b9 */
        /* <DEDUP_REMOVED lines=59> */
[----:B------:R-:W-:Y:S01]  /*abd0*/  IMAD.X R244, R244, 0x1, R185, P0 ;  /* 0x00000001f4f47824 */ /* 0x000fe200000e06b9 */
[-C--:B------:R-:W-:Y:S01]  /*abe0*/  IADD3 R248, P0, R248, R186.reuse, RZ ;  /* 0x000000baf8f87210 */ /* 0x080fe20007f1e0ff */
[----:B------:R2:W-:Y:S01]  /*abf0*/  STL [R1+0xc], R250 ;  /* 0x00000cfa01007387 */ /* 0x0005e20000100800 */
[----:B------:R-:W-:-:S02]  /*ac00*/  IADD3 R9, P2, R9, R186, RZ ;  /* 0x000000ba09097210 */ /* 0x000fc40007f5e0ff */
[-C--:B------:R-:W-:Y:S01]  /*ac10*/  IADD3 R10, P3, R10, R186.reuse, RZ ;  /* 0x000000ba0a0a7210 */ /* 0x080fe20007f7e0ff */
[----:B------:R-:W-:Y:S01]  /*ac20*/  UIADD3 UR4, UR4, 0x1, URZ ;  /* 0x0000000104047890 */ /* 0x000fe2000fffe03f */
[----:B------:R-:W0:Y:S01]  /*ac30*/  LDGDEPBAR ;  /* 0x00000000000079af */ /* 0x000e220000000000 */
[-C--:B-1----:R-:W-:Y:S02]  /*ac40*/  IADD3 R190, P4, R190, R186.reuse, RZ ;  /* 0x000000babebe7210 */ /* 0x082fe40007f9e0ff */
[----:B---3--:R-:W-:-:S03]  /*ac50*/  IADD3 R191, P6, R191, R186, RZ ;  /* 0x000000babfbf7210 */ /* 0x008fc60007fde0ff */
[----:B------:R1:W-:Y:S04]  /*ac60*/  STL [R1+0x4], R190 ;  /* 0x000004be01007387 */ /* 0x0003e80000100800 */
[----:B--2---:R-:W2:Y:S04]  /*ac70*/  LDL.LU R250, [R1+0x124] ;  /* 0x0001240001fa7983 */ /* 0x004ea80000300800 */
[----:B------:R3:W-:Y:S04]  /*ac80*/  STL [R1+0x14], R191 ;  /* 0x000014bf01007387 */ /* 0x0007e80000100800 */
[----:B-1----:R-:W2:Y:S04]  /*ac90*/  LDL R190, [R1+0x50] ;  /* 0x0000500001be7983 */ /* 0x002ea80000100800 */
[----:B---3--:R-:W3:Y:S04]  /*aca0*/  LDL R191, [R1+0x48] ;  /* 0x0000480001bf7983 */ /* 0x008ee80000100800 */
[----:B------:R1:W-:Y:S04]  /*acb0*/  STL [R1+0x1c], R248 ;  /* 0x00001cf801007387 */ /* 0x0003e80000100800 */
[----:B-1----:R-:W2:Y:S01]  /*acc0*/  LDL.LU R248, [R1+0x120] ;  /* 0x0001200001f87983 */ /* 0x002ea20000300800 */
        /* <DEDUP_REMOVED lines=43> */
[----:B----4-:R-:W-:-:S03]  /*af80*/  IADD3 R188, P1, R188, R186, RZ ;  /* 0x000000babcbc7210 */ /* 0x010fc60007f3e0ff */
[--C-:B------:R-:W-:Y:S01]  /*af90*/  IMAD.X R251, R251, 0x1, R185.reuse, P3 ;  /* 0x00000001fbfb7824 */ /* 0x100fe200018e06b9 */
[-C--:B------:R-:W-:Y:S01]  /*afa0*/  IADD3 R183, P3, R183, R186.reuse, RZ ;  /* 0x000000bab7b77210 */ /* 0x080fe20007f7e0ff */
[----:B------:R1:W-:Y:S04]  /*afb0*/  STL [R1+0x24], R188 ;  /* 0x000024bc01007387 */ /* 0x0003e80000100800 */
[----:B-1----:R-:W4:Y:S01]  /*afc0*/  LDL R188, [R1+0x84] ;  /* 0x0000840001bc7983 */ /* 0x002f220000100800 */
[----:B--2---:R-:W-:Y:S01]  /*afd0*/  IMAD.X R248, R248, 0x1, R185, P2 ;  /* 0x00000001f8f87824 */ /* 0x004fe200010e06b9 */
[----:B------:R-:W-:-:S05]  /*afe0*/  IADD3 R2, P2, R2, R186, RZ ;  /* 0x000000ba02027210 */ /* 0x000fca0007f5e0ff */
[----:B------:R1:W-:Y:S04]  /*aff0*/  STL [R1+0x2c], R2 ;  /* 0x00002c0201007387 */ /* 0x0003e80000100800 */
[----:B-1----:R-:W2:Y:S04]  /*b000*/  LDL.LU R2, [R1+0x11c] ;  /* 0x00011c0001027983 */ /* 0x002ea80000300800 */
[----:B------:R1:W-:Y:S04]  /*b010*/  STL [R1+0x34], R183 ;  /* 0x000034b701007387 */ /* 0x0003e80000100800 */
[----:B-1----:R-:W3:Y:S01]  /*b020*/  LDL.LU R183, [R1+0x118] ;  /* 0x0001180001b77983 */ /* 0x002ee20000300800 */
[--C-:B------:R-:W-:Y:S01]  /*b030*/  IMAD.X R3, R3, 0x1, R185.reuse, P5 ;  /* 0x0000000103037824 */ /* 0x100fe200028e06b9 */
[----:B------:R-:W-:Y:S01]  /*b040*/  IADD3 R189, P5, R189, R186, RZ ;  /* 0x000000babdbd7210 */ /* 0x000fe20007fbe0ff */
[----:B---3--:R-:W-:-:S05]  /*b050*/  IMAD.X R183, R183, 0x1, R185, P4 ;  /* 0x00000001b7b77824 */ /* 0x008fca00020e06b9 */
[----:B------:R1:W-:Y:S04]  /*b060*/  STL [R1], R183 ;  /* 0x000000b701007387 */ /* 0x0003e80000100800 */
[----:B-1----:R-:W3:Y:S01]  /*b070*/  LDL.LU R183, [R1+0x114] ;  /* 0x0001140001b77983 */ /* 0x002ee20000300800 */
[----:B--2---:R-:W-:-:S05]  /*b080*/  IADD3 R2, P4, R2, R186, RZ ;  /* 0x000000ba02027210 */ /* 0x004fca0007f9e0ff */
[----:B------:R1:W-:Y:S04]  /*b090*/  STL [R1+0x3c], R2 ;  /* 0x00003c0201007387 */ /* 0x0003e80000100800 */
[----:B-1----:R-:W2:Y:S04]  /*b0a0*/  LDL.LU R2, [R1+0x110] ;  /* 0x0001100001027983 */ /* 0x002ea80000300800 */
[----:B------:R1:W-:Y:S04]  /*b0b0*/  STL [R1+0x8], R3 ;  /* 0x0000080301007387 */ /* 0x0003e80000100800 */
[----:B-1----:R-:W4:Y:S04]  /*b0c0*/  LDL.LU R3, [R1+0x10c] ;  /* 0x00010c0001037983 */ /* 0x002f280000300800 */
[----:B------:R1:W-:Y:S04]  /*b0d0*/  STL [R1+0x44], R189 ;  /* 0x000044bd01007387 */ /* 0x0003e80000100800 */
[----:B-1----:R-:W4:Y:S01]  /*b0e0*/  LDL.LU R189, [R1+0x108] ;  /* 0x0001080001bd7983 */ /* 0x002f220000300800 */
[----:B------:R-:W-:-:S02]  /*b0f0*/  IMAD.X R184, R184, 0x1, R185, P0 ;  /* 0x00000001b8b87824 */ /* 0x000fc400000e06b9 */
[----:B---3--:R-:W-:-:S05]  /*b100*/  IMAD.X R183, R183, 0x1, R185, P6 ;  /* 0x00000001b7b77824 */ /* 0x008fca00030e06b9 */
[----:B------:R1:W-:Y:S04]  /*b110*/  STL [R1+0x10], R183 ;  /* 0x000010b701007387 */ /* 0x0003e80000100800 */
[----:B-1----:R-:W3:Y:S04]  /*b120*/  LDL.LU R183, [R1+0x104] ;  /* 0x0001040001b77983 */ /* 0x002ee80000300800 */
[----:B------:R1:W-:Y:S04]  /*b130*/  STL [R1+0x18], R184 ;  /* 0x000018b801007387 */ /* 0x0003e80000100800 */
[----:B-1----:R-:W3:Y:S01]  /*b140*/  LDL.LU R184, [R1+0x100] ;  /* 0x0001000001b87983 */ /* 0x002ee20000300800 */
[----:B--2---:R-:W-:-:S02]  /*b150*/  IMAD.X R2, R2, 0x1, R185, P1 ;  /* 0x0000000102027824 */ /* 0x004fc400008e06b9 */
[--C-:B------:R-:W-:Y:S02]  /*b160*/  IMAD.X R0, R0, 0x1, R185.reuse, P2 ;  /* 0x0000000100007824 */ /* 0x100fe400010e06b9 */
[--C-:B----4-:R-:W-:Y:S01]  /*b170*/  IMAD.X R3, R3, 0x1, R185.reuse, P3 ;  /* 0x0000000103037824 */ /* 0x110fe200018e06b9 */
[----:B------:R1:W-:Y:S04]  /*b180*/  STL [R1+0x20], R2 ;  /* 0x0000200201007387 */ /* 0x0003e80000100800 */
[----:B-1----:R2:W5:Y:S04]  /*b190*/  LDL.LU R2, [R1+0xfc] ;  /* 0x0000fc0001027983 */ /* 0x0025680000300800 */
[----:B------:R1:W-:Y:S04]  /*b1a0*/  STL [R1+0x28], R0 ;  /* 0x0000280001007387 */ /* 0x0003e80000100800 */
[----:B-1----:R2:W5:Y:S04]  /*b1b0*/  LDL.LU R0, [R1+0xf8] ;  /* 0x0000f80001007983 */ /* 0x0025680000300800 */
[----:B------:R1:W-:Y:S02]  /*b1c0*/  STL [R1+0x30], R3 ;  /* 0x0000300301007387 */ /* 0x0003e40000100800 */
[----:B-1----:R-:W1:Y:S01]  /*b1d0*/  S2R R3, SR_TID.X ;  /* 0x0000000000037919 */ /* 0x002e620000002100 */
[----:B------:R-:W-:-:S02]  /*b1e0*/  IMAD.X R250, R250, 0x1, R185, P4 ;  /* 0x00000001fafa7824 */ /* 0x000fc400020e06b9 */
[----:B------:R-:W-:-:S03]  /*b1f0*/  IMAD.X R189, R189, 0x1, R185, P5 ;  /* 0x00000001bdbd7824 */ /* 0x000fc600028e06b9 */
[----:B------:R2:W-:Y:S04]  /*b200*/  STL [R1+0x38], R250 ;  /* 0x000038fa01007387 */ /* 0x0005e80000100800 */
[----:B------:R2:W-:Y:S01]  /*b210*/  STL [R1+0x40], R189 ;  /* 0x000040bd01007387 */ /* 0x0005e20000100800 */
[----:B------:R-:W-:Y:S01]  /*b220*/  ISETP.NE.U32.AND P0, PT, R190, UR4, PT ;  /* 0x00000004be007c0c */ /* 0x000fe2000bf05070 */
[----:B------:R-:W-:Y:S01]  /*b230*/  UIADD3 UR12, UR12, -0x20, URZ ;  /* 0xffffffe00c0c7890 */ /* 0x000fe2000fffe03f */
[----:B-1----:R-:W-:-:S04]  /*b240*/  SHF.R.U32.HI R3, RZ, 0x6, R3 ;  /* 0x00000006ff037819 */ /* 0x002fc80000011603 */
[----:B------:R-:W-:Y:S02]  /*b250*/  SGXT.U32 R3, R3, 0x1 ;  /* 0x000000010303781a */ /* 0x000fe40000000000 */
[----:B---3--:R-:W-:-:S05]  /*b260*/  LEA R183, P6, R191, R183, 0x2 ;  /* 0x000000b7bfb77211 */ /* 0x008fca00078c10ff */
[----:B------:R-:W-:Y:S01]  /*b270*/  IMAD.X R184, R184, 0x1, R188, P6 ;  /* 0x00000001b8b87824 */ /* 0x000fe200030e06bc */
[----:B--2---:R-:W-:Y:S07]  /*b280*/  @P0 BRA `(.L_x_1) ;  /* 0xffffffd400880947 */ /* 0x004fee000383ffff */
.L_x_0:
[----:B------:R-:W2:Y:S01]  /*b290*/  LDL.LU R189, [R1+0xc8] ;  /* 0x0000c80001bd7983 */ /* 0x000ea20000300800 */
[----:B------:R-:W1:Y:S01]  /*b2a0*/  S2R R221, SR_TID.X ;  /* 0x0000000000dd7919 */ /* 0x000e620000002100 */
[C-C-:B-----5:R-:W-:Y:S01]  /*b2b0*/  LOP3.LUT R5, R0.reuse, 0xfe, R3.reuse, 0xfe, !PT ;  /* 0x000000fe00057812 */ /* 0x160fe200078efe03 */
[----:B------:R-:W-:Y:S01]  /*b2c0*/  ULDC UR4, c[0x0][0x22c] ;  /* 0x00008b0000047ab9 */ /* 0x000fe20000000800 */
[----:B------:R-:W3:Y:S01]  /*b2d0*/  S2R R190, SR_TID.X ;  /* 0x0000000000be7919 */ /* 0x000ee20000002100 */
[C-C-:B------:R-:W-:Y:S01]  /*b2e0*/  LOP3.LUT R155, R0.reuse, 0x4, R3.reuse, 0xfe, !PT ;  /* 0x00000004009b7812 */ /* 0x140fe200078efe03 */
[----:B------:R-:W-:Y:S01]  /*b2f0*/  ULDC UR5, c[0x0][0x22c] ;  /* 0x00008b0000057ab9 */ /* 0x000fe20000000800 */
[----:B------:R-:W2:Y:S04]  /*b300*/  LDL R188, [R1+0xd0] ;  /* 0x0000d00001bc7983 */ /* 0x000ea80000100800 */
[----:B------:R-:W-:Y:S01]  /*b310*/  STL [R1+0x1c], R5 ;  /* 0x00001c0501007387 */ /* 0x000fe20000100800 */
[----:B-1----:R-:W-:Y:S01]  /*b320*/  IMAD.SHL.U32 R217, R221, 0x10, RZ ;  /* 0x00000010ddd97824 */ /* 0x002fe200078e00ff */
[----:B------:R-:W-:-:S05]  /*b330*/  LOP3.LUT R221, R0, 0xee, R3, 0xfe, !PT ;  /* 0x000000ee00dd7812 */ /* 0x000fca00078efe03 */
[----:B------:R1:W-:Y:S02]  /*b340*/  STL [R1], R221 ;  /* 0x000000dd01007387 */ /* 0x0003e40000100800 */
[----:B-1----:R-:W-:-:S05]  /*b350*/  LOP3.LUT R221, R0, 0xf0, R3, 0xfe, !PT ;  /* 0x000000f000dd7812 */ /* 0x002fca00078efe03 */
[----:B------:R1:W-:Y:S02]  /*b360*/  STL [R1+0x4], R221 ;  /* 0x000004dd01007387 */ /* 0x0003e40000100800 */
[----:B-1----:R-:W-:-:S05]  /*b370*/  LOP3.LUT R221, R0, 0xf2, R3, 0xfe, !PT ;  /* 0x000000f200dd7812 */ /* 0x002fca00078efe03 */
[----:B------:R1:W-:Y:S02]  /*b380*/  STL [R1+0x8], R221 ;  /* 0x000008dd01007387 */ /* 0x0003e40000100800 */
[----:B-1----:R-:W-:-:S05]  /*b390*/  LOP3.LUT R221, R0, 0xf4, R3, 0xfe, !PT ;  /* 0x000000f400dd7812 */ /* 0x002fca00078efe03 */
[----:B------:R1:W-:Y:S01]  /*b3a0*/  STL [R1+0xc], R221 ;  /* 0x00000cdd01007387 */ /* 0x0003e20000100800 */
[C---:B---3--:R-:W-:Y:S02]  /*b3b0*/  IMAD.SHL.U32 R2, R190.reuse, 0x8, RZ ;  /* 0x00000008be027824 */ /* 0x048fe400078e00ff */
[----:B------:R-:W-:Y:S01]  /*b3c0*/  IMAD.SHL.U32 R4, R190, 0x80, RZ ;  /* 0x00000080be047824 */ /* 0x000fe200078e00ff */
[----:B-1----:R-:W-:-:S05]  /*b3d0*/  LOP3.LUT R221, R0, 0xf6, R3, 0xfe, !PT ;  /* 0x000000f600dd7812 */ /* 0x002fca00078efe03 */
[----:B------:R1:W-:Y:S01]  /*b3e0*/  STL [R1+0x10], R221 ;  /* 0x000010dd01007387 */ /* 0x0003e20000100800 */
[----:B------:R-:W-:Y:S02]  /*b3f0*/  LOP3.LUT R2, R2, 0x380, RZ, 0xc0, !PT ;  /* 0x0000038002027812 */ /* 0x000fe400078ec0ff */
[----:B------:R-:W-:Y:S02]  /*b400*/  LOP3.LUT R215, R4, 0x400, RZ, 0xc0, !PT ;  /* 0x0000040004d77812 */ /* 0x000fe400078ec0ff */
[----:B-1----:R-:W-:-:S05]  /*b410*/  LOP3.LUT R221, R0, 0xf8, R3, 0xfe, !PT ;  /* 0x000000f800dd7812 */ /* 0x002fca00078efe03 */
[----:B------:R1:W-:Y:S01]  /*b420*/  STL [R1+0x14], R221 ;  /* 0x000014dd01007387 */ /* 0x0003e20000100800 */
[----:B------:R-:W-:Y:S02]  /*b430*/  IADD3 R215, R2, UR7, R215 ;  /* 0x0000000702d77c10 */ /* 0x000fe4000fffe0d7 */
[C---:B------:R-:W-:Y:S02]  /*b440*/  LOP3.LUT R2, R0.reuse, R3, RZ, 0xfc, !PT ;  /* 0x0000000300027212 */ /* 0x040fe400078efcff */
[C-C-:B------:R-:W-:Y:S02]  /*b450*/  LOP3.LUT R4, R0.reuse, 0x2, R3.reuse, 0xfe, !PT ;  /* 0x0000000200047812 */ /* 0x140fe400078efe03 */
[C-C-:B-1----:R-:W-:Y:S02]  /*b460*/  LOP3.LUT R221, R0.reuse, 0xfa, R3.reuse, 0xfe, !PT ;  /* 0x000000fa00dd7812 */ /* 0x142fe400078efe03 */
[C-C-:B------:R-:W-:Y:S02]  /*b470*/  LOP3.LUT R157, R0.reuse, 0x6, R3.reuse, 0xfe, !PT ;  /* 0x00000006009d7812 */ /* 0x140fe400078efe03 */
[C-C-:B------:R-:W-:Y:S01]  /*b480*/  LOP3.LUT R156, R0.reuse, 0x8, R3.reuse, 0xfe, !PT ;  /* 0x00000008009c7812 */ /* 0x140fe200078efe03 */
[----:B------:R1:W-:Y:S01]  /*b490*/  STL [R1+0x18], R221 ;  /* 0x000018dd01007387 */ /* 0x0003e20000100800 */
[----:B------:R-:W-:-:S02]  /*b4a0*/  LOP3.LUT R154, R0, 0xa, R3, 0xfe, !PT ;  /* 0x0000000a009a7812 */ /* 0x000fc400078efe03 */
[C-C-:B------:R-:W-:Y:S02]  /*b4b0*/  LOP3.LUT R153, R0.reuse, 0xc, R3.reuse, 0xfe, !PT ;  /* 0x0000000c00997812 */ /* 0x140fe400078efe03 */
[C-C-:B------:R-:W-:Y:S02]  /*b4c0*/  LOP3.LUT R152, R0.reuse, 0xe, R3.reuse, 0xfe, !PT ;  /* 0x0000000e00987812 */ /* 0x140fe400078efe03 */
[C-C-:B------:R-:W-:Y:S02]  /*b4d0*/  LOP3.LUT R23, R0.reuse, 0x10, R3.reuse, 0xfe, !PT ;  /* 0x0000001000177812 */ /* 0x140fe400078efe03 */
[C-C-:B------:R-:W-:Y:S02]  /*b4e0*/  LOP3.LUT R22, R0.reuse, 0x12, R3.reuse, 0xfe, !PT ;  /* 0x0000001200167812 */ /* 0x140fe400078efe03 */
[C-C-:B------:R-:W-:Y:S02]  /*b4f0*/  LOP3.LUT R21, R0.reuse, 0x14, R3.reuse, 0xfe, !PT ;  /* 0x0000001400157812 */ /* 0x140fe400078efe03 */
        /* <DEDUP_REMOVED lines=83> */
[----:B------:R-:W-:Y:S02]  /*ba30*/  LOP3.LUT R230, R0, 0xc0, R3, 0xfe, !PT ;  /* 0x000000c000e67812 */ /* 0x000fe400078efe03 */
[----:B--2---:R-:W-:-:S02]  /*ba40*/  ISETP.GE.AND P0, PT, R188, R189, PT ;  /* 0x000000bdbc00720c */ /* 0x004fc40003f06270 */
        /* <DEDUP_REMOVED lines=24> */
[----:B------:R-:W-:Y:S02]  /*bbd0*/  LOP3.LUT R0, R0, 0xfc, R3, 0xfe, !PT ;  /* 0x000000fc00007812 */ /* 0x000fe400078efe03 */
[----:B------:R-:W2:Y:S01]  /*bbe0*/  LDL.LU R3, [R1+0xcc] ;  /* 0x0000cc0001037983 */ /* 0x000ea20000300800 */
[----:B------:R-:W-:Y:S02]  /*bbf0*/  WARPGROUP.DEPBAR.LE gsb0, 0x0 ;  /* 0x00008000000079c5 */ /* 0x000fe40000010000 */
[----:B------:R-:W-:-:S04]  /*bc00*/  DEPBAR.LE SB0, 0x0 ;  /* 0x000080000000791a */ /* 0x000fc80000000000 */
[----:B-1----:R-:W1:Y:S01]  /*bc10*/  S2R R221, SR_TID.X ;  /* 0x0000000000dd7919 */ /* 0x002e620000002100 */
[----:B------:R-:W-:Y:S01]  /*bc20*/  LOP3.LUT R217, R217, 0x70, RZ, 0xc0, !PT ;  /* 0x00000070d9d97812 */ /* 0x000fe200078ec0ff */
[----:B------:R-:W-:Y:S01]  /*bc30*/  BAR.SYNC.DEFER_BLOCKING 0x0 ;  /* 0x0000000000007b1d */ /* 0x000fe20000010000 */
[----:B------:R-:W-:Y:S02]  /*bc40*/  ISETP.LT.AND P4, PT, R158, UR4, !P0 ;  /* 0x000000049e007c0c */ /* 0x000fe4000c781270 */
[----:B------:R-:W-:-:S05]  /*bc50*/  ISETP.LT.AND P3, PT, R208, UR5, !P0 ;  /* 0x00000005d0007c0c */ /* 0x000fca000c761270 */
[----:B------:R-:W3:Y:S01]  /*bc60*/  LDC R208, c[0x0][0x248] ;  /* 0x00009200ffd07b82 */ /* 0x000ee20000000800 */
[----:B------:R-:W-:Y:S01]  /*bc70*/  ULDC UR4, c[0x0][0x244] ;  /* 0x0000910000047ab9 */ /* 0x000fe20000000800 */
[----:B--2---:R-:W-:Y:S01]  /*bc80*/  ISETP.LT.AND P2, PT, R2, R3, !P0 ;  /* 0x000000030200720c */ /* 0x004fe20004741270 */
[----:B------:R-:W-:Y:S02]  /*bc90*/  IMAD.IADD R3, R217, 0x1, R215 ;  /* 0x00000001d9037824 */ /* 0x000fe400078e02d7 */
[----:B------:R-:W2:Y:S04]  /*bca0*/  LDL.LU R217, [R1+0xd0] ;  /* 0x0000d00001d97983 */ /* 0x000ea80000300800 */
[----:B------:R-:W-:Y:S01]  /*bcb0*/  STSM.16.M88.4 [R3], R24 ;  /* 0x0000001803007844 */ /* 0x000fe20000000200 */
[----:B-1----:R-:W-:-:S04]  /*bcc0*/  LOP3.LUT R215, R221, 0x7f, RZ, 0xc0, !PT ;  /* 0x0000007fddd77812 */ /* 0x002fc800078ec0ff */
[----:B------:R-:W-:Y:S01]  /*bcd0*/  LEA R158, R215, UR7, 0x4 ;  /* 0x00000007d79e7c11 */ /* 0x000fe2000f8e20ff */
[----:B------:R-:W-:Y:S01]  /*bce0*/  BAR.SYNC.DEFER_BLOCKING 0x0 ;  /* 0x0000000000007b1d */ /* 0x000fe20000010000 */
[----:B---3--:R-:W-:-:S05]  /*bcf0*/  IMAD R221, R2, R208, RZ ;  /* 0x000000d002dd7224 */ /* 0x008fca00078e02ff */
[----:B------:R-:W-:Y:S01]  /*bd00*/  ULDC.64 UR6, c[0x0][0x220] ;  /* 0x0000880000067ab9 */ /* 0x000fe20000000a00 */
[----:B------:R-:W1:Y:S01]  /*bd10*/  LDS.128 R24, [R158] ;  /* 0x000000009e187984 */ /* 0x000e620000000c00 */
[----:B------:R-:W-:Y:S06]  /*bd20*/  BAR.SYNC.DEFER_BLOCKING 0x0 ;  /* 0x0000000000007b1d */ /* 0x000fec0000010000 */
[----:B------:R-:W-:Y:S02]  /*bd30*/  STSM.16.M88.4 [R3], R28 ;  /* 0x0000001c03007844 */ /* 0x000fe40000000200 */
[----:B------:R-:W-:Y:S06]  /*bd40*/  BAR.SYNC.DEFER_BLOCKING 0x0 ;  /* 0x0000000000007b1d */ /* 0x000fec0000010000 */
[----:B------:R-:W3:Y:S02]  /*bd50*/  LDS.128 R28, [R158] ;  /* 0x000000009e1c7984 */ /* 0x000ee40000000c00 */
[----:B------:R-:W-:Y:S06]  /*bd60*/  BAR.SYNC.DEFER_BLOCKING 0x0 ;  /* 0x0000000000007b1d */ /* 0x000fec0000010000 */
[----:B------:R-:W-:Y:S02]  /*bd70*/  STSM.16.M88.4 [R3], R32 ;  /* 0x0000002003007844 */ /* 0x000fe40000000200 */
[----:B------:R-:W-:Y:S06]  /*bd80*/  BAR.SYNC.DEFER_BLOCKING 0x0 ;  /* 0x0000000000007b1d */ /* 0x000fec0000010000 */
[----:B------:R-:W4:Y:S02]  /*bd90*/  LDS.128 R32, [R158] ;  /* 0x000000009e207984 */ /* 0x000f240000000c00 */
        /* <DEDUP_REMOVED lines=112> */
[----:B------:R-:W-:Y:S01]  /*c4a0*/  BAR.SYNC.DEFER_BLOCKING 0x0 ;  /* 0x0000000000007b1d */ /* 0x000fe20000010000 */
[----:B--2---:R-:W-:-:S05]  /*c4b0*/  IMAD R217, R217, UR4, RZ ;  /* 0x00000004d9d97c24 */ /* 0x004fca000f8e02ff */
[C---:B------:R-:W-:Y:S01]  /*c4c0*/  LEA R215, P1, R217.reuse, UR6, 0x2 ;  /* 0x00000006d9d77c11 */ /* 0x040fe2000f8210ff */
[----:B------:R-:W-:Y:S02]  /*c4d0*/  ULDC UR4, c[0x0][0x22c] ;  /* 0x00008b0000047ab9 */ /* 0x000fe40000000800 */
[C---:B------:R-:W-:Y:S01]  /*c4e0*/  ISETP.LT.AND P6, PT, R4.reuse, UR4, !P0 ;  /* 0x0000000404007c0c */ /* 0x040fe2000c7c1270 */
[----:B------:R-:W-:Y:S01]  /*c4f0*/  IMAD R4, R4, R208, RZ ;  /* 0x000000d004047224 */ /* 0x000fe200078e02ff */
[----:B------:R2:W-:Y:S01]  /*c500*/  STSM.16.M88.4 [R3], R148 ;  /* 0x0000009403007844 */ /* 0x0005e20000000200 */
[----:B------:R-:W-:Y:S01]  /*c510*/  LEA.HI.X.SX32 R217, R217, UR7, 0x2, P1 ;  /* 0x00000007d9d97c11 */ /* 0x000fe200088f16ff */
[----:B------:R-:W-:Y:S01]  /*c520*/  ULDC UR4, c[0x0][0x22c] ;  /* 0x00008b0000047ab9 */ /* 0x000fe20000000800 */
[----:B------:R-:W-:Y:S01]  /*c530*/  BAR.SYNC.DEFER_BLOCKING 0x0 ;  /* 0x0000000000007b1d */ /* 0x000fe20000010000 */
[-C--:B------:R-:W-:Y:S02]  /*c540*/  LEA R2, P1, R221, R215.reuse, 0x2 ;  /* 0x000000d7dd027211 */ /* 0x080fe400078210ff */
[----:B--2---:R-:W-:-:S02]  /*c550*/  LEA R148, P5, R4, R215, 0x2 ;  /* 0x000000d704947211 */ /* 0x004fc400078a10ff */
[-C--:B------:R-:W-:Y:S02]  /*c560*/  LEA.HI.X.SX32 R3, R221, R217.reuse, 0x2, P1 ;  /* 0x000000d9dd037211 */ /* 0x080fe400008f16ff */
[C---:B------:R-:W-:Y:S01]  /*c570*/  ISETP.LT.AND P1, PT, R155.reuse, UR4, !P0 ;  /* 0x000000049b007c0c */ /* 0x040fe2000c721270 */
[-C--:B------:R-:W-:Y:S01]  /*c580*/  IMAD R155, R155, R208.reuse, RZ ;  /* 0x000000d09b9b7224 */ /* 0x080fe200078e02ff */
[----:B------:R-:W-:Y:S01]  /*c590*/  ULDC UR4, c[0x0][0x22c] ;  /* 0x00008b0000047ab9 */ /* 0x000fe20000000800 */
[----:B------:R-:W-:Y:S02]  /*c5a0*/  LEA.HI.X.SX32 R149, R4, R217, 0x2, P5 ;  /* 0x000000d904957211 */ /* 0x000fe400028f16ff */
[C---:B------:R-:W-:Y:S01]  /*c5b0*/  ISETP.LT.AND P5, PT, R157.reuse, UR4, !P0 ;  /* 0x000000049d007c0c */ /* 0x040fe2000c7a1270 */
[----:B------:R-:W-:Y:S01]  /*c5c0*/  IMAD R157, R157, R208, RZ ;  /* 0x000000d09d9d7224 */ /* 0x000fe200078e02ff */
[----:B------:R-:W-:Y:S01]  /*c5d0*/  ULDC UR4, c[0x0][0x22c] ;  /* 0x00008b0000047ab9 */ /* 0x000fe20000000800 */
[----:B-1----:R1:W-:Y:S04]  /*c5e0*/  @P2 STG.E desc[UR16][R2.64], R24 ;  /* 0x0000001802002986 */ /* 0x0023e8000c101910 */
[----:B------:R2:W-:Y:S01]  /*c5f0*/  @P6 STG.E desc[UR16][R148.64], R25 ;  /* 0x0000001994006986 */ /* 0x0005e2000c101910 */
[----:B-1----:R-:W-:-:S02]  /*c600*/  LEA R2, P2, R155, R215, 0x2 ;  /* 0x000000d79b027211 */ /* 0x002fc400078410ff */
[----:B------:R-:W-:Y:S02]  /*c610*/  LEA R24, P6, R157, R215, 0x2 ;  /* 0x000000d79d187211 */ /* 0x000fe400078c10ff */
[-C--:B------:R-:W-:Y:S02]  /*c620*/  LEA.HI.X.SX32 R3, R155, R217.reuse, 0x2, P2 ;  /* 0x000000d99b037211 */ /* 0x080fe400010f16ff */
[C---:B------:R-:W-:Y:S01]  /*c630*/  ISETP.LT.AND P2, PT, R156.reuse, UR4, !P0 ;  /* 0x000000049c007c0c */ /* 0x040fe2000c741270 */
[-C--:B------:R-:W-:Y:S01]  /*c640*/  IMAD R156, R156, R208.reuse, RZ ;  /* 0x000000d09c9c7224 */ /* 0x080fe200078e02ff */
[----:B------:R-:W-:Y:S01]  /*c650*/  ULDC UR4, c[0x0][0x22c] ;  /* 0x00008b0000047ab9 */ /* 0x000fe20000000800 */
[----:B--2---:R-:W-:Y:S01]  /*c660*/  LEA.HI.X.SX32 R25, R157, R217, 0x2, P6 ;  /* 0x000000d99d197211 */ /* 0x004fe200030f16ff */
[----:B------:R1:W-:Y:S01]  /*c670*/  @P1 STG.E desc[UR16][R2.64], R26 ;  /* 0x0000001a02001986 */ /* 0x0003e2000c101910 */
[C---:B------:R-:W-:Y:S01]  /*c680*/  ISETP.LT.AND P6, PT, R154.reuse, UR4, !P0 ;  /* 0x000000049a007c0c */ /* 0x040fe2000c7c1270 */
[-C--:B------:R-:W-:Y:S01]  /*c690*/  IMAD R154, R154, R208.reuse, RZ ;  /* 0x000000d09a9a7224 */ /* 0x080fe200078e02ff */
[----:B------:R-:W-:Y:S01]  /*c6a0*/  ULDC UR4, c[0x0][0x22c] ;  /* 0x00008b0000047ab9 */ /* 0x000fe20000000800 */
[----:B------:R2:W-:Y:S01]  /*c6b0*/  @P5 STG.E desc[UR16][R24.64], R27 ;  /* 0x0000001b18005986 */ /* 0x0005e2000c101910 */
[----:B------:R-:W-:-:S03]  /*c6c0*/  IMAD R4, R23, R208, RZ ;  /* 0x000000d017047224 */ /* 0x000fc600078e02ff */
[----:B------:R-:W4:Y:S01]  /*c6d0*/  LDL.LU R155, [R1+0x10] ;  /* 0x00001000019b7983 */ /* 0x000f220000300800 */
[-C--:B-1----:R-:W-:Y:S01]  /*c6e0*/  LEA R2, P1, R156, R215.reuse, 0x2 ;  /* 0x000000d79c027211 */ /* 0x082fe200078210ff */
[-C--:B------:R-:W-:Y:S02]  /*c6f0*/  IMAD R26, R22, R208.reuse, RZ ;  /* 0x000000d0161a7224 */ /* 0x080fe400078e02ff */
[----:B------:R-:W4:Y:S01]  /*c700*/  LDL.LU R157, [R1+0xc] ;  /* 0x00000c00019d7983 */ /* 0x000f220000300800 */
[----:B--2---:R-:W-:Y:S02]  /*c710*/  LEA R24, P5, R154, R215, 0x2 ;  /* 0x000000d79a187211 */ /* 0x004fe400078a10ff */
[-C--:B------:R-:W-:Y:S02]  /*c720*/  LEA.HI.X.SX32 R3, R156, R217.reuse, 0x2, P1 ;  /* 0x000000d99c037211 */ /* 0x080fe400008f16ff */
[C---:B------:R-:W-:Y:S01]  /*c730*/  ISETP.LT.AND P1, PT, R153.reuse, UR4, !P0 ;  /* 0x0000000499007c0c */ /* 0x040fe2000c721270 */
[-C--:B------:R-:W-:Y:S01]  /*c740*/  IMAD R153, R153, R208.reuse, RZ ;  /* 0x000000d099997224 */ /* 0x080fe200078e02ff */
[----:B------:R-:W-:Y:S01]  /*c750*/  ULDC UR4, c[0x0][0x22c] ;  /* 0x00008b0000047ab9 */ /* 0x000fe20000000800 */
[----:B------:R-:W-:Y:S01]  /*c760*/  LEA.HI.X.SX32 R25, R154, R217, 0x2, P5 ;  /* 0x000000d99a197211 */ /* 0x000fe200028f16ff */
[----:B---3--:R1:W-:Y:S01]  /*c770*/  @P2 STG.E desc[UR16][R2.64], R28 ;  /* 0x0000001c02002986 */ /* 0x0083e2000c101910 */
[C---:B------:R-:W-:Y:S01]  /*c780*/  ISETP.LT.AND P5, PT, R152.reuse, UR4, !P0 ;  /* 0x0000000498007c0c */ /* 0x040fe2000c7a1270 */
[----:B------:R-:W-:Y:S01]  /*c790*/  IMAD R152, R152, R208, RZ ;  /* 0x000000d098987224 */ /* 0x000fe200078e02ff */
[----:B------:R-:W-:Y:S01]  /*c7a0*/  ULDC UR4, c[0x0][0x22c] ;  /* 0x00008b0000047ab9 */ /* 0x000fe20000000800 */
[----:B------:R2:W-:Y:S04]  /*c7b0*/  @P6 STG.E desc[UR16][R24.64], R29 ;  /* 0x0000001d18006986 */ /* 0x0005e8000c101910 */
[----:B------:R-:W3:Y:S01]  /*c7c0*/  LDL.LU R156, [R1+0x8] ;  /* 0x00000800019c7983 */ /* 0x000ee20000300800 */
[----:B-1----:R-:W-:-:S03]  /*c7d0*/  LEA R2, P2, R153, R215, 0x2 ;  /* 0x000000d799027211 */ /* 0x002fc600078410ff */
[----:B------:R-:W3:Y:S01]  /*c7e0*/  LDL.LU R154, [R1+0x4] ;  /* 0x00000400019a7983 */ /* 0x000ee20000300800 */
[C---:B--2---:R-:W-:Y:S02]  /*c7f0*/  LEA R24, P6, R152.reuse, R215, 0x2 ;  /* 0x000000d798187211 */ /* 0x044fe400078c10ff */
[-C--:B------:R-:W-:Y:S02]  /*c800*/  LEA.HI.X.SX32 R3, R153, R217.reuse, 0x2, P2 ;  /* 0x000000d999037211 */ /* 0x080fe400010f16ff */
[----:B------:R-:W-:Y:S01]  /*c810*/  ISETP.LT.AND P2, PT, R23, UR4, !P0 ;  /* 0x0000000417007c0c */ /* 0x000fe2000c741270 */
[----:B------:R-:W-:Y:S01]  /*c820*/  ULDC UR4, c[0x0][0x22c] ;  /* 0x00008b0000047ab9 */ /* 0x000fe20000000800 */
[----:B------:R-:W-:Y:S01]  /*c830*/  LEA.HI.X.SX32 R25, R152, R217, 0x2, P6 ;  /* 0x000000d998197211 */ /* 0x000fe200030f16ff */
[----:B------:R1:W-:Y:S01]  /*c840*/  @P1 STG.E desc[UR16][R2.64], R30 ;  /* 0x0000001e02001986 */ /* 0x0003e2000c101910 */
[----:B------:R-:W-:Y:S01]  /*c850*/  ISETP.LT.AND P6, PT, R22, UR4, !P0 ;  /* 0x0000000416007c0c */ /* 0x000fe2000c7c1270 */
[----:B------:R-:W-:-:S02]  /*c860*/  ULDC UR4, c[0x0][0x22c] ;  /* 0x00008b0000047ab9 */ /* 0x000fc40000000800 */
[----:B------:R-:W-:Y:S01]  /*c870*/  @P5 STG.E desc[UR16][R24.64], R31 ;  /* 0x0000001f18005986 */ /* 0x000fe2000c101910 */
[----:B------:R-:W-:-:S03]  /*c880*/  LEA R22, P5, R26, R215, 0x2 ;  /* 0x000000d71a167211 */ /* 0x000fc600078a10ff */
[----:B------:R-:W2:Y:S01]  /*c890*/  LDL.LU R153, [R1] ;  /* 0x0000000001997983 */ /* 0x000ea20000300800 */
[----:B-1----:R-:W-:-:S04]  /*c8a0*/  LEA R2, P1, R4, R215, 0x2 ;  /* 0x000000d704027211 */ /* 0x002fc800078210ff */
[-C--:B------:R-:W-:Y:S01]  /*c8b0*/  LEA.HI.X.SX32 R3, R4, R217.reuse, 0x2, P1 ;  /* 0x000000d904037211 */ /* 0x080fe200008f16ff */
[CC--:B------:R-:W-:Y:S01]  /*c8c0*/  IMAD R4, R21.reuse, R208.reuse, RZ ;  /* 0x000000d015047224 */ /* 0x0c0fe200078e02ff */
[----:B------:R-:W-:Y:S01]  /*c8d0*/  ISETP.LT.AND P1, PT, R21, UR4, !P0 ;  /* 0x0000000415007c0c */ /* 0x000fe2000c721270 */
[----:B------:R-:W-:Y:S01]  /*c8e0*/  ULDC UR4, c[0x0][0x22c] ;  /* 0x00008b0000047ab9 */ /* 0x000fe20000000800 */
[----:B------:R-:W-:Y:S01]  /*c8f0*/  LEA.HI.X.SX32 R23, R26, R217, 0x2, P5 ;  /* 0x000000d91a177211 */ /* 0x000fe200028f16ff */
[----:B----4-:R1:W-:Y:S01]  /*c900*/  @P2 STG.E desc[UR16][R2.64], R32 ;  /* 0x0000002002002986 */ /* 0x0103e2000c101910 */
[C---:B------:R-:W-:Y:S01]  /*c910*/  IMAD R26, R20.reuse, R208, RZ ;  /* 0x000000d0141a7224 */ /* 0x040fe200078e02ff */
[----:B------:R-:W-:Y:S01]  /*c920*/  ISETP.LT.AND P5, PT, R20, UR4, !P0 ;  /* 0x0000000414007c0c */ /* 0x000fe2000c7a1270 */
[----:B------:R-:W-:Y:S01]  /*c930*/  ULDC UR4, c[0x0][0x22c] ;  /* 0x00008b0000047ab9 */ /* 0x000fe20000000800 */
[----:B------:R-:W-:Y:S02]  /*c940*/  @P6 STG.E desc[UR16][R22.64], R33 ;  /* 0x0000002116006986 */ /* 0x000fe4000c101910 */
[----:B------:R-:W-:-:S02]  /*c950*/  LEA R20, P6, R26, R215, 0x2 ;  /* 0x000000d71a147211 */ /* 0x000fc400078c10ff */
[----:B-1----:R-:W-:-:S04]  /*c960*/  LEA R2, P2, R4, R215, 0x2 ;  /* 0x000000d704027211 */ /* 0x002fc800078410ff */
[-C--:B------:R-:W-:Y:S01]  /*c970*/  LEA.HI.X.SX32 R3, R4, R217.reuse, 0x2, P2 ;  /* 0x000000d904037211 */ /* 0x080fe200010f16ff */
[CC--:B------:R-:W-:Y:S01]  /*c980*/  IMAD R4, R19.reuse, R208.reuse, RZ ;  /* 0x000000d013047224 */ /* 0x0c0fe200078e02ff */
[----:B------:R-:W-:Y:S01]  /*c990*/  ISETP.LT.AND P2, PT, R19, UR4, !P0 ;  /* 0x0000000413007c0c */ /* 0x000fe2000c741270 */
[----:B------:R-:W-:Y:S01]  /*c9a0*/  ULDC UR4, c[0x0][0x22c] ;  /* 0x00008b0000047ab9 */ /* 0x000fe20000000800 */
[----:B------:R-:W-:Y:S01]  /*c9b0*/  LEA.HI.X.SX32 R21, R26, R217, 0x2, P6 ;  /* 0x000000d91a157211 */ /* 0x000fe200030f16ff */
[----:B------:R1:W-:Y:S01]  /*c9c0*/  @P1 STG.E desc[UR16][R2.64], R34 ;  /* 0x0000002202001986 */ /* 0x0003e2000c101910 */
        /* <DEDUP_REMOVED lines=19> */
[----:B------:R-:W-:Y:S01]  /*cb00*/  IMAD R4, R208, 0x20, R221 ;  /* 0x00000020d0047824 */ /* 0x000fe200078e02dd */
[----:B------:R-:W-:Y:S02]  /*cb10*/  LEA.HI.X.SX32 R17, R22, R217, 0x2, P6 ;  /* 0x000000d916117211 */ /* 0x000fe400030f16ff */
[----:B------:R-:W-:Y:S01]  /*cb20*/  ISETP.LT.AND P2, PT, R15, UR4, !P0 ;  /* 0x000000040f007c0c */ /* 0x000fe2000c741270 */
[----:B------:R1:W-:Y:S01]  /*cb30*/  @P1 STG.E desc[UR16][R2.64], R38 ;  /* 0x0000002602001986 */ /* 0x0003e2000c101910 */
[----:B------:R-:W-:Y:S01]  /*cb40*/  IMAD R20, R208, 0x2, R4 ;  /* 0x00000002d0147824 */ /* 0x000fe200078e0204 */
[----:B------:R-:W-:Y:S02]  /*cb50*/  ULDC UR4, c[0x0][0x22c] ;  /* 0x00008b0000047ab9 */ /* 0x000fe40000000800 */
[----:B------:R-:W-:Y:S01]  /*cb60*/  ISETP.LT.AND P6, PT, R14, UR4, !P0 ;  /* 0x000000040e007c0c */ /* 0x000fe2000c7c1270 */
[----:B------:R-:W-:Y:S01]  /*cb70*/  @P5 STG.E desc[UR16][R16.64], R39 ;  /* 0x0000002710005986 */ /* 0x000fe2000c101910 */
[-C--:B------:R-:W-:Y:S01]  /*cb80*/  LEA R14, P5, R20, R215.reuse, 0x2 ;  /* 0x000000d7140e7211 */ /* 0x080fe200078a10ff */
[----:B------:R-:W-:Y:S01]  /*cb90*/  ULDC UR4, c[0x0][0x22c] ;  /* 0x00008b0000047ab9 */ /* 0x000fe20000000800 */
        /* <DEDUP_REMOVED lines=21> */
[----:B------:R4:W-:Y:S01]  /*ccf0*/  @P6 STG.E desc[UR16][R12.64], R43 ;  /* 0x0000002b0c006986 */ /* 0x0009e2000c101910 */
[-C--:B------:R-:W-:Y:S01]  /*cd00*/  LEA R10, P6, R16, R215.reuse, 0x2 ;  /* 0x000000d7100a7211 */ /* 0x080fe200078c10ff */
[----:B------:R-:W-:Y:S01]  /*cd10*/  ULDC UR4, c[0x0][0x22c] ;  /* 0x00008b0000047ab9 */ /* 0x000fe20000000800 */
[----:B-1----:R-:W-:-:S04]  /*cd20*/  LEA R2, P2, R4, R215, 0x2 ;  /* 0x000000d704027211 */ /* 0x002fc800078410ff */
[-C--:B------:R-:W-:Y:S01]  /*cd30*/  LEA.HI.X.SX32 R3, R4, R217.reuse, 0x2, P2 ;  /* 0x000000d904037211 */ /* 0x080fe200010f16ff */
[----:B------:R-:W-:Y:S01]  /*cd40*/  IMAD R4, R208, 0x2, R16 ;  /* 0x00000002d0047824 */ /* 0x000fe200078e0210 */
[----:B------:R-:W-:Y:S02]  /*cd50*/  LEA.HI.X.SX32 R11, R16, R217, 0x2, P6 ;  /* 0x000000d9100b7211 */ /* 0x000fe400030f16ff */
[----:B------:R-:W-:Y:S01]  /*cd60*/  ISETP.LT.AND P2, PT, R9, UR4, !P0 ;  /* 0x0000000409007c0c */ /* 0x000fe2000c741270 */
[----:B------:R-:W-:Y:S01]  /*cd70*/  IMAD R14, R208, 0x2, R4 ;  /* 0x00000002d00e7824 */ /* 0x000fe200078e0204 */
[----:B------:R1:W-:Y:S01]  /*cd80*/  @P1 STG.E desc[UR16][R2.64], R44 ;  /* 0x0000002c02001986 */ /* 0x0003e2000c101910 */
[----:B------:R-:W-:Y:S02]  /*cd90*/  ULDC UR4, c[0x0][0x22c] ;  /* 0x00008b0000047ab9 */ /* 0x000fe40000000800 */
[----:B------:R-:W-:Y:S01]  /*cda0*/  ISETP.LT.AND P6, PT, R8, UR4, !P0 ;  /* 0x0000000408007c0c */ /* 0x000fe2000c7c1270 */
[----:B------:R1:W-:Y:S01]  /*cdb0*/  @P5 STG.E desc[UR16][R10.64], R45 ;  /* 0x0000002d0a005986 */ /* 0x0003e2000c101910 */
[----:B------:R-:W-:Y:S01]  /*cdc0*/  ULDC UR4, c[0x0][0x22c] ;  /* 0x00008b0000047ab9 */ /* 0x000fe20000000800 */
[-C--:B------:R-:W-:Y:S01]  /*cdd0*/  LEA R8, P5, R14, R215.reuse, 0x2 ;  /* 0x000000d70e087211 */ /* 0x080fe200078a10ff */
[----:B----4-:R-:W-:Y:S01]  /*cde0*/  IMAD R12, R208, 0x2, R14 ;  /* 0x00000002d00c7824 */ /* 0x010fe200078e020e */
[----:B-1----:R-:W-:-:S04]  /*cdf0*/  LEA R2, P1, R4, R215, 0x2 ;  /* 0x000000d704027211 */ /* 0x002fc800078210ff */
[-C--:B------:R-:W-:Y:S02]  /*ce00*/  LEA.HI.X.SX32 R3, R4, R217.reuse, 0x2, P1 ;  /* 0x000000d904037211 */ /* 0x080fe400008f16ff */
[----:B------:R-:W-:Y:S01]  /*ce10*/  ISETP.LT.AND P1, PT, R7, UR4, !P0 ;  /* 0x0000000407007c0c */ /* 0x000fe2000c721270 */
[----:B------:R-:W-:Y:S01]  /*ce20*/  ULDC UR4, c[0x0][0x22c] ;  /* 0x00008b0000047ab9 */ /* 0x000fe20000000800 */
[----:B------:R-:W-:Y:S01]  /*ce30*/  LEA.HI.X.SX32 R9, R14, R217, 0x2, P5 ;  /* 0x000000d90e097211 */ /* 0x000fe200028f16ff */
[----:B------:R1:W-:Y:S01]  /*ce40*/  @P4 STG.E desc[UR16][R2.64], R46 ;  /* 0x0000002e02004986 */ /* 0x0003e2000c101910 */
[----:B------:R-:W-:Y:S01]  /*ce50*/  ISETP.LT.AND P5, PT, R6, UR4, !P0 ;  /* 0x0000000406007c0c */ /* 0x000fe2000c7a1270 */
[C---:B------:R-:W-:Y:S01]  /*ce60*/  IMAD R6, R208.reuse, 0x2, R12 ;  /* 0x00000002d0067824 */ /* 0x040fe200078e020c */
[----:B------:R-:W-:Y:S01]  /*ce70*/  ULDC UR4, c[0x0][0x22c] ;  /* 0x00008b0000047ab9 */ /* 0x000fe20000000800 */
[----:B------:R4:W-:Y:S02]  /*ce80*/  @P3 STG.E desc[UR16][R8.64], R47 ;  /* 0x0000002f08003986 */ /* 0x0009e4000c101910 */
[----:B------:R-:W-:Y:S01]  /*ce90*/  IMAD R10, R208, 0x2, R6 ;  /* 0x00000002d00a7824 */ /* 0x000fe200078e0206 */
[----:B------:R-:W-:-:S02]  /*cea0*/  LEA R4, P3, R6, R215, 0x2 ;  /* 0x000000d706047211 */ /* 0x000fc400078610ff */
[----:B-1----:R-:W-:-:S04]  /*ceb0*/  LEA R2, P4, R12, R215, 0x2 ;  /* 0x000000d70c027211 */ /* 0x002fc800078810ff */
[-C--:B------:R-:W-:Y:S02]  /*cec0*/  LEA.HI.X.SX32 R3, R12, R217.reuse, 0x2, P4 ;  /* 0x000000d90c037211 */ /* 0x080fe400020f16ff */
[----:B------:R-:W-:Y:S01]  /*ced0*/  ISETP.LT.AND P4, PT, R5, UR4, !P0 ;  /* 0x0000000405007c0c */ /* 0x000fe2000c781270 */
[----:B------:R-:W-:Y:S01]  /*cee0*/  ULDC UR4, c[0x0][0x22c] ;  /* 0x00008b0000047ab9 */ /* 0x000fe20000000800 */
[----:B------:R-:W-:Y:S01]  /*cef0*/  LEA.HI.X.SX32 R5, R6, R217, 0x2, P3 ;  /* 0x000000d906057211 */ /* 0x000fe200018f16ff */
[----:B------:R1:W-:Y:S01]  /*cf00*/  @P2 STG.E desc[UR16][R2.64], R48 ;  /* 0x0000003002002986 */ /* 0x0003e2000c101910 */
[----:B------:R-:W-:-:S03]  /*cf10*/  IMAD R6, R208, 0x2, R10 ;  /* 0x00000002d0067824 */ /* 0x000fc600078e020a */
[----:B------:R1:W-:Y:S01]  /*cf20*/  @P6 STG.E desc[UR16][R4.64], R49 ;  /* 0x0000003104006986 */ /* 0x0003e2000c101910 */
[----:B----4-:R-:W-:Y:S01]  /*cf30*/  IMAD R8, R208, 0x2, R6 ;  /* 0x00000002d0087824 */ /* 0x010fe200078e0206 */
[-C--:B-1----:R-:W-:Y:S02]  /*cf40*/  LEA R2, P2, R10, R215.reuse, 0x2 ;  /* 0x000000d70a027211 */ /* 0x082fe400078410ff */
[----:B------:R-:W-:Y:S02]  /*cf50*/  LEA R4, P6, R6, R215, 0x2 ;  /* 0x000000d706047211 */ /* 0x000fe400078c10ff */
[-C--:B------:R-:W-:Y:S02]  /*cf60*/  LEA.HI.X.SX32 R3, R10, R217.reuse, 0x2, P2 ;  /* 0x000000d90a037211 */ /* 0x080fe400010f16ff */
[----:B------:R-:W-:Y:S01]  /*cf70*/  LEA.HI.X.SX32 R5, R6, R217, 0x2, P6 ;  /* 0x000000d906057211 */ /* 0x000fe200030f16ff */
[----:B------:R-:W-:Y:S01]  /*cf80*/  IMAD R6, R208, 0x2, R8 ;  /* 0x00000002d0067824 */ /* 0x000fe200078e0208 */
[----:B------:R-:W-:Y:S01]  /*cf90*/  ISETP.LT.AND P3, PT, R159, UR4, !P0 ;  /* 0x000000049f007c0c */ /* 0x000fe2000c761270 */
[----:B------:R1:W-:Y:S01]  /*cfa0*/  @P1 STG.E desc[UR16][R2.64], R50 ;  /* 0x0000003202001986 */ /* 0x0003e2000c101910 */
[----:B------:R-:W-:-:S03]  /*cfb0*/  ULDC UR4, c[0x0][0x22c] ;  /* 0x00008b0000047ab9 */ /* 0x000fc60000000800 */
[----:B------:R4:W-:Y:S01]  /*cfc0*/  @P5 STG.E desc[UR16][R4.64], R51 ;  /* 0x0000003304005986 */ /* 0x0009e2000c101910 */
[----:B------:R-:W-:Y:S01]  /*cfd0*/  ISETP.LT.AND P2, PT, R160, UR4, !P0 ;  /* 0x00000004a0007c0c */ /* 0x000fe2000c741270 */
[----:B------:R-:W-:Y:S01]  /*cfe0*/  ULDC UR4, c[0x0][0x22c] ;  /* 0x00008b0000047ab9 */ /* 0x000fe20000000800 */
[-C--:B-1----:R-:W-:Y:S02]  /*cff0*/  LEA R2, P1, R8, R215.reuse, 0x2 ;  /* 0x000000d708027211 */ /* 0x082fe400078210ff */
[----:B----4-:R-:W-:Y:S02]  /*d000*/  LEA R4, P5, R6, R215, 0x2 ;  /* 0x000000d706047211 */ /* 0x010fe400078a10ff */
[-C--:B------:R-:W-:Y:S01]  /*d010*/  LEA.HI.X.SX32 R3, R8, R217.reuse, 0x2, P1 ;  /* 0x000000d908037211 */ /* 0x080fe200008f16ff */
[----:B------:R-:W-:Y:S01]  /*d020*/  IMAD R8, R208, 0x2, R6 ;  /* 0x00000002d0087824 */ /* 0x000fe200078e0206 */
[----:B------:R-:W-:Y:S02]  /*d030*/  LEA.HI.X.SX32 R5, R6, R217, 0x2, P5 ;  /* 0x000000d906057211 */ /* 0x000fe400028f16ff */
[----:B------:R-:W-:Y:S01]  /*d040*/  ISETP.LT.AND P6, PT, R161, UR4, !P0 ;  /* 0x00000004a1007c0c */ /* 0x000fe2000c7c1270 */
[----:B------:R1:W-:Y:S01]  /*d050*/  @P4 STG.E desc[UR16][R2.64], R52 ;  /* 0x0000003402004986 */ /* 0x0003e2000c101910 */
[----:B------:R-:W-:Y:S01]  /*d060*/  IMAD R6, R208, 0x2, R8 ;  /* 0x00000002d0067824 */ /* 0x000fe200078e0208 */
[----:B------:R-:W-:-:S02]  /*d070*/  ULDC UR4, c[0x0][0x22c] ;  /* 0x00008b0000047ab9 */ /* 0x000fc40000000800 */
        /* <DEDUP_REMOVED lines=85> */
[----:B------:R-:W-:Y:S01]  /*d5d0*/  IMAD R10, R208, 0x2, R6 ;  /* 0x00000002d00a7824 */ /* 0x000fe200078e0206 */
[----:B------:R-:W-:Y:S01]  /*d5e0*/  ISETP.LT.AND P4, PT, R176, UR4, !P0 ;  /* 0x00000004b0007c0c */ /* 0x000fe2000c781270 */
[----:B------:R-:W-:Y:S01]  /*d5f0*/  ULDC UR4, c[0x0][0x22c] ;  /* 0x00008b0000047ab9 */ /* 0x000fe20000000800 */
[-C--:B-1----:R-:W-:Y:S02]  /*d600*/  LEA R2, P2, R8, R215.reuse, 0x2 ;  /* 0x000000d708027211 */ /* 0x082fe400078410ff */
[----:B----4-:R-:W-:Y:S02]  /*d610*/  LEA R4, P6, R6, R215, 0x2 ;  /* 0x000000d706047211 */ /* 0x010fe400078c10ff */
[-C--:B------:R-:W-:Y:S01]  /*d620*/  LEA.HI.X.SX32 R3, R8, R217.reuse, 0x2, P2 ;  /* 0x000000d908037211 */ /* 0x080fe200010f16ff */
[----:B------:R-:W-:Y:S01]  /*d630*/  IMAD R12, R208, 0x2, R10 ;  /* 0x00000002d00c7824 */ /* 0x000fe200078e020a */
[----:B------:R-:W-:-:S02]  /*d640*/  LEA.HI.X.SX32 R5, R6, R217, 0x2, P6 ;  /* 0x000000d906057211 */ /* 0x000fc400030f16ff */
[----:B------:R-:W-:Y:S01]  /*d650*/  ISETP.LT.AND P3, PT, R177, UR4, !P0 ;  /* 0x00000004b1007c0c */ /* 0x000fe2000c761270 */
[----:B------:R1:W-:Y:S01]  /*d660*/  @P1 STG.E desc[UR16][R2.64], R68 ;  /* 0x0000004402001986 */ /* 0x0003e2000c101910 */
[-C--:B------:R-:W-:Y:S01]  /*d670*/  LEA R6, P1, R10, R215.reuse, 0x2 ;  /* 0x000000d70a067211 */ /* 0x080fe200078210ff */
[----:B------:R-:W-:Y:S02]  /*d680*/  ULDC UR4, c[0x0][0x22c] ;  /* 0x00008b0000047ab9 */ /* 0x000fe40000000800 */
[----:B------:R4:W-:Y:S01]  /*d690*/  @P5 STG.E desc[UR16][R4.64], R69 ;  /* 0x0000004504005986 */ /* 0x0009e2000c101910 */
[----:B------:R-:W-:Y:S02]  /*d6a0*/  LEA R8, P5, R12, R215, 0x2 ;  /* 0x000000d70c087211 */ /* 0x000fe400078a10ff */
[-C--:B------:R-:W-:Y:S01]  /*d6b0*/  LEA.HI.X.SX32 R7, R10, R217.reuse, 0x2, P1 ;  /* 0x000000d90a077211 */ /* 0x080fe200008f16ff */
[----:B------:R-:W-:Y:S01]  /*d6c0*/  IMAD R10, R208, 0x2, R12 ;  /* 0x00000002d00a7824 */ /* 0x000fe200078e020c */
[----:B------:R-:W-:Y:S01]  /*d6d0*/  ISETP.LT.AND P2, PT, R178, UR4, !P0 ;  /* 0x00000004b2007c0c */ /* 0x000fe2000c741270 */
[----:B------:R-:W-:Y:S01]  /*d6e0*/  ULDC UR4, c[0x0][0x22c] ;  /* 0x00008b0000047ab9 */ /* 0x000fe20000000800 */
[----:B------:R-:W-:Y:S01]  /*d6f0*/  LEA.HI.X.SX32 R9, R12, R217, 0x2, P5 ;  /* 0x000000d90c097211 */ /* 0x000fe200028f16ff */
[----:B------:R3:W-:Y:S01]  /*d700*/  @P4 STG.E desc[UR16][R6.64], R70 ;  /* 0x0000004606004986 */ /* 0x0007e2000c101910 */
[----:B------:R-:W-:Y:S01]  /*d710*/  IMAD R12, R208, 0x2, R10 ;  /* 0x00000002d00c7824 */ /* 0x000fe200078e020a */
[----:B------:R-:W-:Y:S01]  /*d720*/  ISETP.LT.AND P6, PT, R179, UR4, !P0 ;  /* 0x00000004b3007c0c */ /* 0x000fe2000c7c1270 */
[----:B------:R-:W-:Y:S01]  /*d730*/  ULDC UR4, c[0x0][0x22c] ;  /* 0x00008b0000047ab9 */ /* 0x000fe20000000800 */
[-C--:B-1----:R-:W-:Y:S01]  /*d740*/  LEA R2, P4, R10, R215.reuse, 0x2 ;  /* 0x000000d70a027211 */ /* 0x082fe200078810ff */
[----:B------:R1:W-:Y:S01]  /*d750*/  @P3 STG.E desc[UR16][R8.64], R71 ;  /* 0x0000004708003986 */ /* 0x0003e2000c101910 */
[----:B----4-:R-:W-:-:S02]  /*d760*/  LEA R4, P3, R12, R215, 0x2 ;  /* 0x000000d70c047211 */ /* 0x010fc400078610ff */
        /* <DEDUP_REMOVED lines=9> */
[-C--:B---3--:R-:W-:Y:S01]  /*d800*/  LEA R6, P2, R10, R215.reuse, 0x2 ;  /* 0x000000d70a067211 */ /* 0x088fe200078410ff */
[----:B------:R3:W-:Y:S01]  /*d810*/  @P6 STG.E desc[UR16][R4.64], R73 ;  /* 0x0000004904006986 */ /* 0x0007e2000c101910 */
[----:B-1----:R-:W-:-:S02]  /*d820*/  LEA R8, P6, R12, R215, 0x2 ;  /* 0x000000d70c087211 */ /* 0x002fc400078c10ff */
        /* <DEDUP_REMOVED lines=9> */
[-C--:B----4-:R-:W-:Y:S01]  /*d8c0*/  LEA R2, P1, R10, R215.reuse, 0x2 ;  /* 0x000000d70a027211 */ /* 0x090fe200078210ff */
[----:B------:R4:W-:Y:S01]  /*d8d0*/  @P5 STG.E desc[UR16][R8.64], R75 ;  /* 0x0000004b08005986 */ /* 0x0009e2000c101910 */
[----:B---3--:R-:W-:-:S02]  /*d8e0*/  LEA R4, P5, R12, R215, 0x2 ;  /* 0x000000d70c047211 */ /* 0x008fc400078a10ff */
        /* <DEDUP_REMOVED lines=377> */
[----:B------:R-:W-:Y:S01]  /*f080*/  IMAD R12, R208, 0x2, R10 ;  /* 0x00000002d00c7824 */ /* 0x000fe200078e020a */
[----:B------:R-:W-:Y:S01]  /*f090*/  ISETP.LT.AND P5, PT, R251, UR4, !P0 ;  /* 0x00000004fb007c0c */ /* 0x000fe2000c7a1270 */
[----:B------:R4:W-:Y:S01]  /*f0a0*/  @P2 STG.E desc[UR16][R6.64], R138 ;  /* 0x0000008a06002986 */ /* 0x0009e2000c101910 */
[-C--:B---3--:R-:W-:Y:S01]  /*f0b0*/  LEA R2, P2, R10, R215.reuse, 0x2 ;  /* 0x000000d70a027211 */ /* 0x088fe200078410ff */
[----:B------:R-:W-:Y:S02]  /*f0c0*/  ULDC UR4, c[0x0][0x22c] ;  /* 0x00008b0000047ab9 */ /* 0x000fe40000000800 */
[----:B------:R3:W-:Y:S01]  /*f0d0*/  @P6 STG.E desc[UR16][R8.64], R139 ;  /* 0x0000008b08006986 */ /* 0x0007e2000c101910 */
[----:B-1----:R-:W-:-:S02]  /*f0e0*/  LEA R4, P6, R12, R215, 0x2 ;  /* 0x000000d70c047211 */ /* 0x002fc400078c10ff */
[-C--:B------:R-:W-:Y:S01]  /*f0f0*/  LEA.HI.X.SX32 R3, R10, R217.reuse, 0x2, P2 ;  /* 0x000000d90a037211 */ /* 0x080fe200010f16ff */
[----:B------:R-:W-:Y:S01]  /*f100*/  IMAD R10, R208, 0x2, R12 ;  /* 0x00000002d00a7824 */ /* 0x000fe200078e020c */
[----:B------:R-:W-:Y:S02]  /*f110*/  LEA.HI.X.SX32 R5, R12, R217, 0x2, P6 ;  /* 0x000000d90c057211 */ /* 0x000fe400030f16ff */
[----:B------:R-:W-:Y:S01]  /*f120*/  ISETP.LT.AND P4, PT, R252, UR4, !P0 ;  /* 0x00000004fc007c0c */ /* 0x000fe2000c781270 */
[----:B------:R-:W-:Y:S01]  /*f130*/  ULDC UR4, c[0x0][0x22c] ;  /* 0x00008b0000047ab9 */ /* 0x000fe20000000800 */
[----:B------:R1:W-:Y:S01]  /*f140*/  @P1 STG.E desc[UR16][R2.64], R140 ;  /* 0x0000008c02001986 */ /* 0x0003e2000c101910 */
[----:B--2---:R-:W-:Y:S01]  /*f150*/  ISETP.LT.AND P3, PT, R153, UR4, !P0 ;  /* 0x0000000499007c0c */ /* 0x004fe2000c761270 */
[----:B------:R-:W-:Y:S02]  /*f160*/  ULDC UR4, c[0x0][0x22c] ;  /* 0x00008b0000047ab9 */ /* 0x000fe40000000800 */
[----:B------:R2:W-:Y:S01]  /*f170*/  @P5 STG.E desc[UR16][R4.64], R141 ;  /* 0x0000008d04005986 */ /* 0x0005e2000c101910 */
[----:B----4-:R-:W-:-:S02]  /*f180*/  LEA R6, P5, R10, R215, 0x2 ;  /* 0x000000d70a067211 */ /* 0x010fc400078a10ff */
[----:B------:R-:W-:Y:S01]  /*f190*/  ISETP.LT.AND P2, PT, R154, UR4, !P0 ;  /* 0x000000049a007c0c */ /* 0x000fe2000c741270 */
[----:B------:R-:W4:Y:S01]  /*f1a0*/  LDL.LU R153, [R1+0x14] ;  /* 0x0000140001997983 */ /* 0x000f220000300800 */
[----:B------:R-:W-:Y:S01]  /*f1b0*/  ULDC UR4, c[0x0][0x22c] ;  /* 0x00008b0000047ab9 */ /* 0x000fe20000000800 */
[----:B------:R-:W-:Y:S02]  /*f1c0*/  LEA.HI.X.SX32 R7, R10, R217, 0x2, P5 ;  /* 0x000000d90a077211 */ /* 0x000fe400028f16ff */
[----:B------:R-:W-:Y:S01]  /*f1d0*/  ISETP.LT.AND P1, PT, R156, UR4, !P0 ;  /* 0x000000049c007c0c */ /* 0x000fe2000c721270 */
[----:B------:R-:W4:Y:S01]  /*f1e0*/  LDL.LU R154, [R1+0x18] ;  /* 0x00001800019a7983 */ /* 0x000f220000300800 */
[----:B------:R-:W-:Y:S02]  /*f1f0*/  ULDC UR4, c[0x0][0x22c] ;  /* 0x00008b0000047ab9 */ /* 0x000fe40000000800 */
[----:B------:R-:W-:Y:S01]  /*f200*/  ISETP.LT.AND P5, PT, R157, UR4, !P0 ;  /* 0x000000049d007c0c */ /* 0x000fe2000c7a1270 */
[----:B------:R-:W-:Y:S01]  /*f210*/  ULDC UR4, c[0x0][0x22c] ;  /* 0x00008b0000047ab9 */ /* 0x000fe20000000800 */
[----:B------:R2:W-:Y:S01]  /*f220*/  @P4 STG.E desc[UR16][R6.64], R142 ;  /* 0x0000008e06004986 */ /* 0x0005e2000c101910 */
[----:B------:R-:W-:Y:S01]  /*f230*/  ISETP.LT.AND P4, PT, R155, UR4, !P0 ;  /* 0x000000049b007c0c */ /* 0x000fe2000c781270 */
[C---:B------:R-:W-:Y:S01]  /*f240*/  IMAD R12, R208.reuse, 0x2, R10 ;  /* 0x00000002d00c7824 */ /* 0x040fe200078e020a */
[----:B------:R-:W-:Y:S01]  /*f250*/  ULDC UR4, c[0x0][0x22c] ;  /* 0x00008b0000047ab9 */ /* 0x000fe20000000800 */
[----:B------:R-:W4:Y:S02]  /*f260*/  LDL.LU R155, [R1+0x1c] ;  /* 0x00001c00019b7983 */ /* 0x000f240000300800 */
[----:B------:R-:W-:Y:S01]  /*f270*/  IMAD R14, R208, 0x2, R12 ;  /* 0x00000002d00e7824 */ /* 0x000fe200078e020c */
[----:B---3--:R-:W-:Y:S01]  /*f280*/  LEA R8, P6, R12, R215, 0x2 ;  /* 0x000000d70c087211 */ /* 0x008fe200078c10ff */
[----:B------:R-:W3:Y:S02]  /*f290*/  LDS.128 R156, [R158] ;  /* 0x000000009e9c7984 */ /* 0x000ee40000000c00 */
[----:B------:R-:W-:Y:S01]  /*f2a0*/  IMAD R10, R208, 0x2, R14 ;  /* 0x00000002d00a7824 */ /* 0x000fe200078e020e */
[----:B------:R-:W-:-:S03]  /*f2b0*/  LEA.HI.X.SX32 R9, R12, R217, 0x2, P6 ;  /* 0x000000d90c097211 */ /* 0x000fc600030f16ff */
[----:B------:R-:W-:Y:S02]  /*f2c0*/  IMAD R12, R208, 0x2, R10 ;  /* 0x00000002d00c7824 */ /* 0x000fe400078e020a */
[----:B------:R2:W-:Y:S01]  /*f2d0*/  @P3 STG.E desc[UR16][R8.64], R143 ;  /* 0x0000008f08003986 */ /* 0x0005e2000c101910 */
[-C--:B-1----:R-:W-:Y:S01]  /*f2e0*/  LEA R2, P3, R14, R215.reuse, 0x2 ;  /* 0x000000d70e027211 */ /* 0x082fe200078610ff */
[----:B------:R-:W-:Y:S01]  /*f2f0*/  IMAD R16, R208, 0x2, R12 ;  /* 0x00000002d0107824 */ /* 0x000fe200078e020c */
[----:B--2---:R-:W-:Y:S02]  /*f300*/  LEA R4, P6, R10, R215, 0x2 ;  /* 0x000000d70a047211 */ /* 0x004fe400078c10ff */
[-C--:B------:R-:W-:Y:S01]  /*f310*/  LEA.HI.X.SX32 R3, R14, R217.reuse, 0x2, P3 ;  /* 0x000000d90e037211 */ /* 0x080fe200018f16ff */
[----:B------:R-:W-:Y:S01]  /*f320*/  IMAD R14, R208, 0x2, R16 ;  /* 0x00000002d00e7824 */ /* 0x000fe200078e0210 */
[----:B------:R-:W-:-:S03]  /*f330*/  LEA.HI.X.SX32 R5, R10, R217, 0x2, P6 ;  /* 0x000000d90a057211 */ /* 0x000fc600030f16ff */
[----:B------:R1:W-:Y:S01]  /*f340*/  @P2 STG.E desc[UR16][R2.64], R144 ;  /* 0x0000009002002986 */ /* 0x0003e2000c101910 */
[----:B------:R-:W-:Y:S01]  /*f350*/  IMAD R18, R208, 0x2, R14 ;  /* 0x00000002d0127824 */ /* 0x000fe200078e020e */
[-C--:B------:R-:W-:Y:S02]  /*f360*/  LEA R6, P6, R12, R215.reuse, 0x2 ;  /* 0x000000d70c067211 */ /* 0x080fe400078c10ff */
[----:B------:R2:W-:Y:S01]  /*f370*/  @P1 STG.E desc[UR16][R4.64], R145 ;  /* 0x0000009104001986 */ /* 0x0005e2000c101910 */
[----:B------:R-:W-:Y:S01]  /*f380*/  LEA R8, P1, R16, R215, 0x2 ;  /* 0x000000d710087211 */ /* 0x000fe200078210ff */
[----:B------:R-:W-:Y:S01]  /*f390*/  IMAD R20, R208, 0x2, R18 ;  /* 0x00000002d0147824 */ /* 0x000fe200078e0212 */
[-C--:B------:R-:W-:Y:S02]  /*f3a0*/  LEA.HI.X.SX32 R7, R12, R217.reuse, 0x2, P6 ;  /* 0x000000d90c077211 */ /* 0x080fe400030f16ff */
[----:B------:R-:W-:Y:S01]  /*f3b0*/  LEA.HI.X.SX32 R9, R16, R217, 0x2, P1 ;  /* 0x000000d910097211 */ /* 0x000fe200008f16ff */
[----:B------:R-:W-:Y:S01]  /*f3c0*/  IMAD R208, R208, 0x2, R20 ;  /* 0x00000002d0d07824 */ /* 0x000fe200078e0214 */
[----:B------:R-:W-:-:S02]  /*f3d0*/  LEA R10, P6, R14, R215, 0x2 ;  /* 0x000000d70e0a7211 */ /* 0x000fc400078c10ff */
[----:B-1----:R-:W-:Y:S02]  /*f3e0*/  LEA R2, P1, R18, R215, 0x2 ;  /* 0x000000d712027211 */ /* 0x002fe400078210ff */
[-C--:B------:R-:W-:Y:S02]  /*f3f0*/  LEA.HI.X.SX32 R11, R14, R217.reuse, 0x2, P6 ;  /* 0x000000d90e0b7211 */ /* 0x080fe400030f16ff */
[----:B------:R-:W-:Y:S02]  /*f400*/  LEA.HI.X.SX32 R3, R18, R217, 0x2, P1 ;  /* 0x000000d912037211 */ /* 0x000fe400008f16ff */
[----:B------:R-:W-:-:S04]  /*f410*/  LEA R12, P6, R208, R215, 0x2 ;  /* 0x000000d7d00c7211 */ /* 0x000fc800078c10ff */
[----:B------:R-:W-:Y:S02]  /*f420*/  LEA.HI.X.SX32 R13, R208, R217, 0x2, P6 ;  /* 0x000000d9d00d7211 */ /* 0x000fe400030f16ff */
[C---:B--2---:R-:W-:Y:S01]  /*f430*/  LEA R4, P6, R20.reuse, R215, 0x2 ;  /* 0x000000d714047211 */ /* 0x044fe200078c10ff */
[----:B------:R1:W-:Y:S03]  /*f440*/  @P5 STG.E desc[UR16][R6.64], R146 ;  /* 0x0000009206005986 */ /* 0x0003e6000c101910 */
[----:B------:R-:W-:Y:S01]  /*f450*/  LEA.HI.X.SX32 R5, R20, R217, 0x2, P6 ;  /* 0x000000d914057211 */ /* 0x000fe200030f16ff */
[----:B------:R1:W-:Y:S01]  /*f460*/  @P4 STG.E desc[UR16][R8.64], R147 ;  /* 0x0000009308004986 */ /* 0x0003e2000c101910 */
[----:B----4-:R-:W-:Y:S01]  /*f470*/  ISETP.LT.AND P3, PT, R153, UR4, !P0 ;  /* 0x0000000499007c0c */ /* 0x010fe2000c761270 */
[----:B------:R-:W-:Y:S02]  /*f480*/  ULDC UR4, c[0x0][0x22c] ;  /* 0x00008b0000047ab9 */ /* 0x000fe40000000800 */
[----:B------:R-:W-:Y:S01]  /*f490*/  ISETP.LT.AND P2, PT, R154, UR4, !P0 ;  /* 0x000000049a007c0c */ /* 0x000fe2000c741270 */
[----:B------:R-:W-:-:S02]  /*f4a0*/  ULDC UR4, c[0x0][0x22c] ;  /* 0x00008b0000047ab9 */ /* 0x000fc40000000800 */
[----:B------:R-:W-:Y:S01]  /*f4b0*/  ISETP.LT.AND P1, PT, R0, UR4, !P0 ;  /* 0x0000000400007c0c */ /* 0x000fe2000c721270 */
[----:B------:R-:W-:Y:S02]  /*f4c0*/  ULDC UR4, c[0x0][0x22c] ;  /* 0x00008b0000047ab9 */ /* 0x000fe40000000800 */
[----:B------:R-:W-:-:S04]  /*f4d0*/  ISETP.LT.AND P0, PT, R155, UR4, !P0 ;  /* 0x000000049b007c0c */ /* 0x000fc8000c701270 */
[----:B---3--:R1:W-:Y:S04]  /*f4e0*/  @P3 STG.E desc[UR16][R10.64], R156 ;  /* 0x0000009c0a003986 */ /* 0x0083e8000c101910 */
[----:B------:R1:W-:Y:S04]  /*f4f0*/  @P2 STG.E desc[UR16][R2.64], R157 ;  /* 0x0000009d02002986 */ /* 0x0003e8000c101910 */
[----:B------:R1:W-:Y:S01]  /*f500*/  @P1 STG.E desc[UR16][R4.64], R158 ;  /* 0x0000009e04001986 */ /* 0x0003e2000c101910 */
[----:B------:R-:W-:Y:S05]  /*f510*/  @!P0 EXIT ;  /* 0x000000000000894d */ /* 0x000fea0003800000 */
[----:B------:R-:W-:Y:S01]  /*f520*/  STG.E desc[UR16][R12.64], R159 ;  /* 0x0000009f0c007986 */ /* 0x000fe2000c101910 */
[----:B------:R-:W-:Y:S05]  /*f530*/  EXIT ;  /* 0x000000000000794d */ /* 0x000fea0003800000 */
.L_x_2:
[----:B------:R-:W-:-:S00]  /*f540*/  BRA `(.L_x_2) ;  /* 0xfffffffc00fc7947 */ /* 0x000fc0000383ffff */
[----:B------:R-:W-:-:S00]  /*f550*/  NOP ;  /* 0x0000000000007918 */ /* 0x000fc00000000000 */
        /* <DEDUP_REMOVED lines=10> */
.L_x_3:


//--------------------- .nv.shared.matmul_kernel  --------------------------
	.section	.nv.shared.matmul_kernel,"aw",@nobits
	.sectionflags	@""
	.align	16
	.zero		1024


//--------------------- .nv.shared.reserved.0     --------------------------
	.section	.nv.shared.reserved.0,"aw",@nobits
	.weak		__nv_reservedSMEM_offset_0_alias
	.size		__nv_reservedSMEM_offset_0_alias, 0, 0
	.other		__nv_reservedSMEM_offset_0_alias,@"STO_CUDA_RESERVED_SHARED STV_DEFAULT"
__nv_reservedSMEM_offset_0_alias:
	.zero		0


//--------------------- .nv.constant0.matmul_kernel --------------------------
	.section	.nv.constant0.matmul_kernel,"a",@progbits
	.sectionflags	@""
	.align	4
.nv.constant0.matmul_kernel:
	.zero		608


//--------------------- SYMBOLS --------------------------

	.type		.nv.reservedSmem.offset0,@object
	.size		.nv.reservedSmem.offset0,0x4
